//
// Generated by NVIDIA NVVM Compiler
//
// Compiler Build ID: CL-36424714
// Cuda compilation tools, release 13.0, V13.0.88
// Based on NVVM 20.0.0
//

.version 9.0
.target sm_100
.address_size 64

	// .globl	matmul_kernel
// _ZZ13matmul_kernelE5tileA has been demoted
// _ZZ13matmul_kernelE5tileB has been demoted
// _ZZ14softmax_kernelE10shared_max has been demoted
// _ZZ14softmax_kernelE10shared_sum has been demoted

.visible .entry matmul_kernel(
	.param .u64 .ptr .align 1 matmul_kernel_param_0,
	.param .u64 .ptr .align 1 matmul_kernel_param_1,
	.param .u64 .ptr .align 1 matmul_kernel_param_2,
	.param .u32 matmul_kernel_param_3,
	.param .u32 matmul_kernel_param_4,
	.param .u32 matmul_kernel_param_5
)
{
	.reg .pred 	%p<12>;
	.reg .b32 	%r<43>;
	.reg .b32 	%f<63>;
	.reg .b64 	%rd<13>;
	// demoted variable
	.shared .align 4 .b8 _ZZ13matmul_kernelE5tileA[1024];
	// demoted variable
	.shared .align 4 .b8 _ZZ13matmul_kernelE5tileB[1024];
	ld.param.u64 	%rd4, [matmul_kernel_param_0];
	ld.param.u64 	%rd5, [matmul_kernel_param_1];
	ld.param.u64 	%rd6, [matmul_kernel_param_2];
	ld.param.u32 	%r24, [matmul_kernel_param_3];
	ld.param.u32 	%r25, [matmul_kernel_param_4];
	ld.param.u32 	%r26, [matmul_kernel_param_5];
	mov.u32 	%r27, %ctaid.x;
	mov.u32 	%r28, %ctaid.y;
	mov.u32 	%r38, %tid.x;
	mov.u32 	%r40, %tid.y;
	shl.b32 	%r29, %r28, 4;
	add.s32 	%r3, %r29, %r40;
	shl.b32 	%r4, %r27, 4;
	add.s32 	%r5, %r4, %r38;
	setp.lt.s32 	%p1, %r25, 1;
	mov.f32 	%f62, 0f00000000;
	@%p1 bra 	$L__BB0_7;
	add.s32 	%r30, %r25, 15;
	shr.u32 	%r31, %r30, 4;
	shl.b32 	%r32, %r40, 6;
	mov.u32 	%r33, _ZZ13matmul_kernelE5tileA;
	add.s32 	%r6, %r33, %r32;
	shl.b32 	%r34, %r38, 2;
	add.s32 	%r7, %r6, %r34;
	mov.u32 	%r35, _ZZ13matmul_kernelE5tileB;
	add.s32 	%r9, %r35, %r34;
	add.s32 	%r8, %r9, %r32;
	neg.s32 	%r42, %r31;
	mad.lo.s32 	%r36, %r40, %r26, %r38;
	add.s32 	%r41, %r36, %r4;
	shl.b32 	%r12, %r26, 4;
	mad.lo.s32 	%r39, %r25, %r3, %r38;
	cvta.to.global.u64 	%rd1, %rd4;
	cvta.to.global.u64 	%rd2, %rd5;
	mov.f32 	%f62, 0f00000000;
$L__BB0_2:
	setp.ge.s32 	%p2, %r3, %r24;
	mul.wide.s32 	%rd7, %r39, 4;
	add.s64 	%rd3, %rd1, %rd7;
	setp.ge.s32 	%p3, %r38, %r25;
	mov.f32 	%f60, 0f00000000;
	or.pred  	%p4, %p2, %p3;
	@%p4 bra 	$L__BB0_4;
	ld.global.nc.f32 	%f60, [%rd3];
$L__BB0_4:
	setp.ge.s32 	%p5, %r5, %r26;
	st.shared.f32 	[%r7], %f60;
	setp.ge.s32 	%p6, %r40, %r25;
	mov.f32 	%f61, 0f00000000;
	or.pred  	%p7, %p5, %p6;
	@%p7 bra 	$L__BB0_6;
	mul.wide.s32 	%rd8, %r41, 4;
	add.s64 	%rd9, %rd2, %rd8;
	ld.global.nc.f32 	%f61, [%rd9];
$L__BB0_6:
	st.shared.f32 	[%r8], %f61;
	bar.sync 	0;
	ld.shared.f32 	%f12, [%r6];
	ld.shared.f32 	%f13, [%r9];
	fma.rn.f32 	%f14, %f12, %f13, %f62;
	ld.shared.f32 	%f15, [%r6+4];
	ld.shared.f32 	%f16, [%r9+64];
	fma.rn.f32 	%f17, %f15, %f16, %f14;
	ld.shared.f32 	%f18, [%r6+8];
	ld.shared.f32 	%f19, [%r9+128];
	fma.rn.f32 	%f20, %f18, %f19, %f17;
	ld.shared.f32 	%f21, [%r6+12];
	ld.shared.f32 	%f22, [%r9+192];
	fma.rn.f32 	%f23, %f21, %f22, %f20;
	ld.shared.f32 	%f24, [%r6+16];
	ld.shared.f32 	%f25, [%r9+256];
	fma.rn.f32 	%f26, %f24, %f25, %f23;
	ld.shared.f32 	%f27, [%r6+20];
	ld.shared.f32 	%f28, [%r9+320];
	fma.rn.f32 	%f29, %f27, %f28, %f26;
	ld.shared.f32 	%f30, [%r6+24];
	ld.shared.f32 	%f31, [%r9+384];
	fma.rn.f32 	%f32, %f30, %f31, %f29;
	ld.shared.f32 	%f33, [%r6+28];
	ld.shared.f32 	%f34, [%r9+448];
	fma.rn.f32 	%f35, %f33, %f34, %f32;
	ld.shared.f32 	%f36, [%r6+32];
	ld.shared.f32 	%f37, [%r9+512];
	fma.rn.f32 	%f38, %f36, %f37, %f35;
	ld.shared.f32 	%f39, [%r6+36];
	ld.shared.f32 	%f40, [%r9+576];
	fma.rn.f32 	%f41, %f39, %f40, %f38;
	ld.shared.f32 	%f42, [%r6+40];
	ld.shared.f32 	%f43, [%r9+640];
	fma.rn.f32 	%f44, %f42, %f43, %f41;
	ld.shared.f32 	%f45, [%r6+44];
	ld.shared.f32 	%f46, [%r9+704];
	fma.rn.f32 	%f47, %f45, %f46, %f44;
	ld.shared.f32 	%f48, [%r6+48];
	ld.shared.f32 	%f49, [%r9+768];
	fma.rn.f32 	%f50, %f48, %f49, %f47;
	ld.shared.f32 	%f51, [%r6+52];
	ld.shared.f32 	%f52, [%r9+832];
	fma.rn.f32 	%f53, %f51, %f52, %f50;
	ld.shared.f32 	%f54, [%r6+56];
	ld.shared.f32 	%f55, [%r9+896];
	fma.rn.f32 	%f56, %f54, %f55, %f53;
	ld.shared.f32 	%f57, [%r6+60];
	ld.shared.f32 	%f58, [%r9+960];
	fma.rn.f32 	%f62, %f57, %f58, %f56;
	bar.sync 	0;
	add.s32 	%r42, %r42, 1;
	setp.ne.s32 	%p8, %r42, 0;
	add.s32 	%r41, %r41, %r12;
	add.s32 	%r40, %r40, 16;
	add.s32 	%r39, %r39, 16;
	add.s32 	%r38, %r38, 16;
	@%p8 bra 	$L__BB0_2;
$L__BB0_7:
	setp.ge.s32 	%p9, %r3, %r24;
	setp.ge.s32 	%p10, %r5, %r26;
	or.pred  	%p11, %p9, %p10;
	@%p11 bra 	$L__BB0_9;
	mad.lo.s32 	%r37, %r26, %r3, %r5;
	cvta.to.global.u64 	%rd10, %rd6;
	mul.wide.u32 	%rd11, %r37, 4;
	add.s64 	%rd12, %rd10, %rd11;
	st.global.f32 	[%rd12], %f62;
$L__BB0_9:
	ret;

}
	// .globl	add_bias_kernel
.visible .entry add_bias_kernel(
	.param .u64 .ptr .align 1 add_bias_kernel_param_0,
	.param .u64 .ptr .align 1 add_bias_kernel_param_1,
	.param .u32 add_bias_kernel_param_2,
	.param .u32 add_bias_kernel_param_3
)
{
	.reg .pred 	%p<2>;
	.reg .b32 	%r<9>;
	.reg .b32 	%f<4>;
	.reg .b64 	%rd<9>;

	ld.param.u64 	%rd1, [add_bias_kernel_param_0];
	ld.param.u64 	%rd2, [add_bias_kernel_param_1];
	ld.param.u32 	%r3, [add_bias_kernel_param_2];
	ld.param.u32 	%r2, [add_bias_kernel_param_3];
	mov.u32 	%r4, %ctaid.x;
	mov.u32 	%r5, %ntid.x;
	mov.u32 	%r6, %tid.x;
	mad.lo.s32 	%r1, %r4, %r5, %r6;
	mul.lo.s32 	%r7, %r2, %r3;
	setp.ge.s32 	%p1, %r1, %r7;
	@%p1 bra 	$L__BB1_2;
	cvta.to.global.u64 	%rd3, %rd2;
	cvta.to.global.u64 	%rd4, %rd1;
	rem.s32 	%r8, %r1, %r2;
	mul.wide.s32 	%rd5, %r8, 4;
	add.s64 	%rd6, %rd3, %rd5;
	ld.global.nc.f32 	%f1, [%rd6];
	mul.wide.s32 	%rd7, %r1, 4;
	add.s64 	%rd8, %rd4, %rd7;
	ld.global.f32 	%f2, [%rd8];
	add.f32 	%f3, %f1, %f2;
	st.global.f32 	[%rd8], %f3;
$L__BB1_2:
	ret;

}
	// .globl	relu_kernel
.visible .entry relu_kernel(
	.param .u64 .ptr .align 1 relu_kernel_param_0,
	.param .u32 relu_kernel_param_1
)
{
	.reg .pred 	%p<2>;
	.reg .b32 	%r<6>;
	.reg .b32 	%f<3>;
	.reg .b64 	%rd<5>;

	ld.param.u64 	%rd1, [relu_kernel_param_0];
	ld.param.u32 	%r2, [relu_kernel_param_1];
	mov.u32 	%r3, %ctaid.x;
	mov.u32 	%r4, %ntid.x;
	mov.u32 	%r5, %tid.x;
	mad.lo.s32 	%r1, %r3, %r4, %r5;
	setp.ge.s32 	%p1, %r1, %r2;
	@%p1 bra 	$L__BB2_2;
	cvta.to.global.u64 	%rd2, %rd1;
	mul.wide.s32 	%rd3, %r1, 4;
	add.s64 	%rd4, %rd2, %rd3;
	ld.global.f32 	%f1, [%rd4];
	max.f32 	%f2, %f1, 0f00000000;
	st.global.f32 	[%rd4], %f2;
$L__BB2_2:
	ret;

}
	// .globl	softmax_kernel
.visible .entry softmax_kernel(
	.param .u64 .ptr .align 1 softmax_kernel_param_0,
	.param .u64 .ptr .align 1 softmax_kernel_param_1,
	.param .u32 softmax_kernel_param_2,
	.param .u32 softmax_kernel_param_3
)
{
	.reg .pred 	%p<33>;
	.reg .b32 	%r<104>;
	.reg .b32 	%f<368>;
	.reg .b64 	%rd<86>;
	// demoted variable
	.shared .align 4 .f32 _ZZ14softmax_kernelE10shared_max;
	// demoted variable
	.shared .align 4 .f32 _ZZ14softmax_kernelE10shared_sum;
	ld.param.u64 	%rd21, [softmax_kernel_param_0];
	ld.param.u64 	%rd22, [softmax_kernel_param_1];
	ld.param.u32 	%r46, [softmax_kernel_param_2];
	ld.param.u32 	%r45, [softmax_kernel_param_3];
	cvta.to.global.u64 	%rd1, %rd21;
	cvta.to.global.u64 	%rd2, %rd22;
	mov.u32 	%r1, %ctaid.x;
	setp.ge.s32 	%p1, %r1, %r46;
	@%p1 bra 	$L__BB3_43;
	mul.lo.s32 	%r2, %r45, %r1;
	mov.u32 	%r3, %tid.x;
	setp.ne.s32 	%p2, %r3, 0;
	@%p2 bra 	$L__BB3_16;
	setp.lt.s32 	%p3, %r45, 1;
	mov.f32 	%f359, 0fFF800000;
	@%p3 bra 	$L__BB3_15;
	and.b32  	%r4, %r45, 15;
	setp.lt.u32 	%p4, %r45, 16;
	mov.f32 	%f359, 0fFF800000;
	mov.b32 	%r92, 0;
	@%p4 bra 	$L__BB3_6;
	and.b32  	%r92, %r45, 2147483632;
	neg.s32 	%r90, %r92;
	mul.wide.u32 	%rd23, %r2, 4;
	add.s64 	%rd24, %rd23, %rd1;
	add.s64 	%rd80, %rd24, 32;
	mov.f32 	%f359, 0fFF800000;
$L__BB3_5:
	.pragma "nounroll";
	ld.global.nc.f32 	%f32, [%rd80+-32];
	max.f32 	%f33, %f359, %f32;
	ld.global.nc.f32 	%f34, [%rd80+-28];
	max.f32 	%f35, %f33, %f34;
	ld.global.nc.f32 	%f36, [%rd80+-24];
	max.f32 	%f37, %f35, %f36;
	ld.global.nc.f32 	%f38, [%rd80+-20];
	max.f32 	%f39, %f37, %f38;
	ld.global.nc.f32 	%f40, [%rd80+-16];
	max.f32 	%f41, %f39, %f40;
	ld.global.nc.f32 	%f42, [%rd80+-12];
	max.f32 	%f43, %f41, %f42;
	ld.global.nc.f32 	%f44, [%rd80+-8];
	max.f32 	%f45, %f43, %f44;
	ld.global.nc.f32 	%f46, [%rd80+-4];
	max.f32 	%f47, %f45, %f46;
	ld.global.nc.f32 	%f48, [%rd80];
	max.f32 	%f49, %f47, %f48;
	ld.global.nc.f32 	%f50, [%rd80+4];
	max.f32 	%f51, %f49, %f50;
	ld.global.nc.f32 	%f52, [%rd80+8];
	max.f32 	%f53, %f51, %f52;
	ld.global.nc.f32 	%f54, [%rd80+12];
	max.f32 	%f55, %f53, %f54;
	ld.global.nc.f32 	%f56, [%rd80+16];
	max.f32 	%f57, %f55, %f56;
	ld.global.nc.f32 	%f58, [%rd80+20];
	max.f32 	%f59, %f57, %f58;
	ld.global.nc.f32 	%f60, [%rd80+24];
	max.f32 	%f61, %f59, %f60;
	ld.global.nc.f32 	%f62, [%rd80+28];
	max.f32 	%f359, %f61, %f62;
	add.s32 	%r90, %r90, 16;
	add.s64 	%rd80, %rd80, 64;
	setp.ne.s32 	%p5, %r90, 0;
	@%p5 bra 	$L__BB3_5;
$L__BB3_6:
	setp.eq.s32 	%p6, %r4, 0;
	@%p6 bra 	$L__BB3_15;
	and.b32  	%r10, %r45, 7;
	setp.lt.u32 	%p7, %r4, 8;
	@%p7 bra 	$L__BB3_9;
	add.s32 	%r48, %r92, %r2;
	mul.wide.u32 	%rd25, %r48, 4;
	add.s64 	%rd26, %rd1, %rd25;
	ld.global.nc.f32 	%f64, [%rd26];
	max.f32 	%f65, %f359, %f64;
	cvt.u64.u32 	%rd27, %r2;
	cvt.u64.u32 	%rd28, %r92;
	add.s64 	%rd29, %rd28, %rd27;
	shl.b64 	%rd30, %rd29, 2;
	add.s64 	%rd31, %rd1, %rd30;
	ld.global.nc.f32 	%f66, [%rd31+4];
	max.f32 	%f67, %f65, %f66;
	ld.global.nc.f32 	%f68, [%rd31+8];
	max.f32 	%f69, %f67, %f68;
	ld.global.nc.f32 	%f70, [%rd31+12];
	max.f32 	%f71, %f69, %f70;
	ld.global.nc.f32 	%f72, [%rd31+16];
	max.f32 	%f73, %f71, %f72;
	ld.global.nc.f32 	%f74, [%rd31+20];
	max.f32 	%f75, %f73, %f74;
	ld.global.nc.f32 	%f76, [%rd31+24];
	max.f32 	%f77, %f75, %f76;
	ld.global.nc.f32 	%f78, [%rd31+28];
	max.f32 	%f359, %f77, %f78;
	add.s32 	%r92, %r92, 8;
$L__BB3_9:
	setp.eq.s32 	%p8, %r10, 0;
	@%p8 bra 	$L__BB3_15;
	and.b32  	%r13, %r45, 3;
	setp.lt.u32 	%p9, %r10, 4;
	@%p9 bra 	$L__BB3_12;
	add.s32 	%r49, %r92, %r2;
	mul.wide.u32 	%rd32, %r49, 4;
	add.s64 	%rd33, %rd1, %rd32;
	ld.global.nc.f32 	%f80, [%rd33];
	max.f32 	%f81, %f359, %f80;
	cvt.u64.u32 	%rd34, %r2;
	cvt.u64.u32 	%rd35, %r92;
	add.s64 	%rd36, %rd35, %rd34;
	shl.b64 	%rd37, %rd36, 2;
	add.s64 	%rd38, %rd1, %rd37;
	ld.global.nc.f32 	%f82, [%rd38+4];
	max.f32 	%f83, %f81, %f82;
	ld.global.nc.f32 	%f84, [%rd38+8];
	max.f32 	%f85, %f83, %f84;
	ld.global.nc.f32 	%f86, [%rd38+12];
	max.f32 	%f359, %f85, %f86;
	add.s32 	%r92, %r92, 4;
$L__BB3_12:
	setp.eq.s32 	%p10, %r13, 0;
	@%p10 bra 	$L__BB3_15;
	add.s32 	%r50, %r92, %r2;
	mul.wide.u32 	%rd39, %r50, 4;
	add.s64 	%rd81, %rd1, %rd39;
	neg.s32 	%r94, %r13;
$L__BB3_14:
	.pragma "nounroll";
	ld.global.nc.f32 	%f87, [%rd81];
	max.f32 	%f359, %f359, %f87;
	add.s64 	%rd81, %rd81, 4;
	add.s32 	%r94, %r94, 1;
	setp.ne.s32 	%p11, %r94, 0;
	@%p11 bra 	$L__BB3_14;
$L__BB3_15:
	st.shared.f32 	[_ZZ14softmax_kernelE10shared_max], %f359;
$L__BB3_16:
	setp.ne.s32 	%p12, %r3, 0;
	bar.sync 	0;
	ld.shared.f32 	%f14, [_ZZ14softmax_kernelE10shared_max];
	@%p12 bra 	$L__BB3_30;
	setp.lt.s32 	%p13, %r45, 1;
	mov.f32 	%f367, 0f00000000;
	@%p13 bra 	$L__BB3_29;
	and.b32  	%r19, %r45, 7;
	setp.lt.u32 	%p14, %r45, 8;
	mov.f32 	%f367, 0f00000000;
	mov.b32 	%r97, 0;
	@%p14 bra 	$L__BB3_21;
	and.b32  	%r97, %r45, 2147483640;
	neg.s32 	%r95, %r97;
	mul.wide.u32 	%rd40, %r2, 4;
	add.s64 	%rd41, %rd40, 16;
	add.s64 	%rd83, %rd2, %rd41;
	add.s64 	%rd82, %rd1, %rd41;
	mov.f32 	%f367, 0f00000000;
$L__BB3_20:
	.pragma "nounroll";
	ld.global.nc.f32 	%f92, [%rd82+-16];
	sub.f32 	%f93, %f92, %f14;
	fma.rn.f32 	%f94, %f93, 0f3BBB989D, 0f3F000000;
	cvt.sat.f32.f32 	%f95, %f94;
	mov.f32 	%f96, 0f4B400001;
	mov.f32 	%f97, 0f437C0000;
	fma.rm.f32 	%f98, %f95, %f97, %f96;
	add.f32 	%f99, %f98, 0fCB40007F;
	neg.f32 	%f100, %f99;
	fma.rn.f32 	%f101, %f93, 0f3FB8AA3B, %f100;
	fma.rn.f32 	%f102, %f93, 0f32A57060, %f101;
	mov.b32 	%r52, %f98;
	shl.b32 	%r53, %r52, 23;
	mov.b32 	%f103, %r53;
	ex2.approx.ftz.f32 	%f104, %f102;
	mul.f32 	%f105, %f104, %f103;
	st.global.f32 	[%rd83+-16], %f105;
	add.f32 	%f106, %f367, %f105;
	ld.global.nc.f32 	%f107, [%rd82+-12];
	sub.f32 	%f108, %f107, %f14;
	fma.rn.f32 	%f109, %f108, 0f3BBB989D, 0f3F000000;
	cvt.sat.f32.f32 	%f110, %f109;
	fma.rm.f32 	%f111, %f110, %f97, %f96;
	add.f32 	%f112, %f111, 0fCB40007F;
	neg.f32 	%f113, %f112;
	fma.rn.f32 	%f114, %f108, 0f3FB8AA3B, %f113;
	fma.rn.f32 	%f115, %f108, 0f32A57060, %f114;
	mov.b32 	%r54, %f111;
	shl.b32 	%r55, %r54, 23;
	mov.b32 	%f116, %r55;
	ex2.approx.ftz.f32 	%f117, %f115;
	mul.f32 	%f118, %f117, %f116;
	st.global.f32 	[%rd83+-12], %f118;
	add.f32 	%f119, %f106, %f118;
	ld.global.nc.f32 	%f120, [%rd82+-8];
	sub.f32 	%f121, %f120, %f14;
	fma.rn.f32 	%f122, %f121, 0f3BBB989D, 0f3F000000;
	cvt.sat.f32.f32 	%f123, %f122;
	fma.rm.f32 	%f124, %f123, %f97, %f96;
	add.f32 	%f125, %f124, 0fCB40007F;
	neg.f32 	%f126, %f125;
	fma.rn.f32 	%f127, %f121, 0f3FB8AA3B, %f126;
	fma.rn.f32 	%f128, %f121, 0f32A57060, %f127;
	mov.b32 	%r56, %f124;
	shl.b32 	%r57, %r56, 23;
	mov.b32 	%f129, %r57;
	ex2.approx.ftz.f32 	%f130, %f128;
	mul.f32 	%f131, %f130, %f129;
	st.global.f32 	[%rd83+-8], %f131;
	add.f32 	%f132, %f119, %f131;
	ld.global.nc.f32 	%f133, [%rd82+-4];
	sub.f32 	%f134, %f133, %f14;
	fma.rn.f32 	%f135, %f134, 0f3BBB989D, 0f3F000000;
	cvt.sat.f32.f32 	%f136, %f135;
	fma.rm.f32 	%f137, %f136, %f97, %f96;
	add.f32 	%f138, %f137, 0fCB40007F;
	neg.f32 	%f139, %f138;
	fma.rn.f32 	%f140, %f134, 0f3FB8AA3B, %f139;
	fma.rn.f32 	%f141, %f134, 0f32A57060, %f140;
	mov.b32 	%r58, %f137;
	shl.b32 	%r59, %r58, 23;
	mov.b32 	%f142, %r59;
	ex2.approx.ftz.f32 	%f143, %f141;
	mul.f32 	%f144, %f143, %f142;
	st.global.f32 	[%rd83+-4], %f144;
	add.f32 	%f145, %f132, %f144;
	ld.global.nc.f32 	%f146, [%rd82];
	sub.f32 	%f147, %f146, %f14;
	fma.rn.f32 	%f148, %f147, 0f3BBB989D, 0f3F000000;
	cvt.sat.f32.f32 	%f149, %f148;
	fma.rm.f32 	%f150, %f149, %f97, %f96;
	add.f32 	%f151, %f150, 0fCB40007F;
	neg.f32 	%f152, %f151;
	fma.rn.f32 	%f153, %f147, 0f3FB8AA3B, %f152;
	fma.rn.f32 	%f154, %f147, 0f32A57060, %f153;
	mov.b32 	%r60, %f150;
	shl.b32 	%r61, %r60, 23;
	mov.b32 	%f155, %r61;
	ex2.approx.ftz.f32 	%f156, %f154;
	mul.f32 	%f157, %f156, %f155;
	st.global.f32 	[%rd83], %f157;
	add.f32 	%f158, %f145, %f157;
	ld.global.nc.f32 	%f159, [%rd82+4];
	sub.f32 	%f160, %f159, %f14;
	fma.rn.f32 	%f161, %f160, 0f3BBB989D, 0f3F000000;
	cvt.sat.f32.f32 	%f162, %f161;
	fma.rm.f32 	%f163, %f162, %f97, %f96;
	add.f32 	%f164, %f163, 0fCB40007F;
	neg.f32 	%f165, %f164;
	fma.rn.f32 	%f166, %f160, 0f3FB8AA3B, %f165;
	fma.rn.f32 	%f167, %f160, 0f32A57060, %f166;
	mov.b32 	%r62, %f163;
	shl.b32 	%r63, %r62, 23;
	mov.b32 	%f168, %r63;
	ex2.approx.ftz.f32 	%f169, %f167;
	mul.f32 	%f170, %f169, %f168;
	st.global.f32 	[%rd83+4], %f170;
	add.f32 	%f171, %f158, %f170;
	ld.global.nc.f32 	%f172, [%rd82+8];
	sub.f32 	%f173, %f172, %f14;
	fma.rn.f32 	%f174, %f173, 0f3BBB989D, 0f3F000000;
	cvt.sat.f32.f32 	%f175, %f174;
	fma.rm.f32 	%f176, %f175, %f97, %f96;
	add.f32 	%f177, %f176, 0fCB40007F;
	neg.f32 	%f178, %f177;
	fma.rn.f32 	%f179, %f173, 0f3FB8AA3B, %f178;
	fma.rn.f32 	%f180, %f173, 0f32A57060, %f179;
	mov.b32 	%r64, %f176;
	shl.b32 	%r65, %r64, 23;
	mov.b32 	%f181, %r65;
	ex2.approx.ftz.f32 	%f182, %f180;
	mul.f32 	%f183, %f182, %f181;
	st.global.f32 	[%rd83+8], %f183;
	add.f32 	%f184, %f171, %f183;
	ld.global.nc.f32 	%f185, [%rd82+12];
	sub.f32 	%f186, %f185, %f14;
	fma.rn.f32 	%f187, %f186, 0f3BBB989D, 0f3F000000;
	cvt.sat.f32.f32 	%f188, %f187;
	fma.rm.f32 	%f189, %f188, %f97, %f96;
	add.f32 	%f190, %f189, 0fCB40007F;
	neg.f32 	%f191, %f190;
	fma.rn.f32 	%f192, %f186, 0f3FB8AA3B, %f191;
	fma.rn.f32 	%f193, %f186, 0f32A57060, %f192;
	mov.b32 	%r66, %f189;
	shl.b32 	%r67, %r66, 23;
	mov.b32 	%f194, %r67;
	ex2.approx.ftz.f32 	%f195, %f193;
	mul.f32 	%f196, %f195, %f194;
	st.global.f32 	[%rd83+12], %f196;
	add.f32 	%f367, %f184, %f196;
	add.s32 	%r95, %r95, 8;
	add.s64 	%rd83, %rd83, 32;
	add.s64 	%rd82, %rd82, 32;
	setp.ne.s32 	%p15, %r95, 0;
	@%p15 bra 	$L__BB3_20;
$L__BB3_21:
	setp.eq.s32 	%p16, %r19, 0;
	@%p16 bra 	$L__BB3_29;
	and.b32  	%r25, %r45, 3;
	setp.lt.u32 	%p17, %r19, 4;
	@%p17 bra 	$L__BB3_24;
	add.s32 	%r68, %r97, %r2;
	mul.wide.u32 	%rd42, %r68, 4;
	add.s64 	%rd43, %rd1, %rd42;
	ld.global.nc.f32 	%f198, [%rd43];
	sub.f32 	%f199, %f198, %f14;
	fma.rn.f32 	%f200, %f199, 0f3BBB989D, 0f3F000000;
	cvt.sat.f32.f32 	%f201, %f200;
	mov.f32 	%f202, 0f4B400001;
	mov.f32 	%f203, 0f437C0000;
	fma.rm.f32 	%f204, %f201, %f203, %f202;
	add.f32 	%f205, %f204, 0fCB40007F;
	neg.f32 	%f206, %f205;
	fma.rn.f32 	%f207, %f199, 0f3FB8AA3B, %f206;
	fma.rn.f32 	%f208, %f199, 0f32A57060, %f207;
	mov.b32 	%r69, %f204;
	shl.b32 	%r70, %r69, 23;
	mov.b32 	%f209, %r70;
	ex2.approx.ftz.f32 	%f210, %f208;
	mul.f32 	%f211, %f210, %f209;
	add.s64 	%rd44, %rd2, %rd42;
	st.global.f32 	[%rd44], %f211;
	add.f32 	%f212, %f367, %f211;
	cvt.u64.u32 	%rd45, %r2;
	cvt.u64.u32 	%rd46, %r97;
	add.s64 	%rd47, %rd46, %rd45;
	shl.b64 	%rd48, %rd47, 2;
	add.s64 	%rd49, %rd1, %rd48;
	ld.global.nc.f32 	%f213, [%rd49+4];
	sub.f32 	%f214, %f213, %f14;
	fma.rn.f32 	%f215, %f214, 0f3BBB989D, 0f3F000000;
	cvt.sat.f32.f32 	%f216, %f215;
	fma.rm.f32 	%f217, %f216, %f203, %f202;
	add.f32 	%f218, %f217, 0fCB40007F;
	neg.f32 	%f219, %f218;
	fma.rn.f32 	%f220, %f214, 0f3FB8AA3B, %f219;
	fma.rn.f32 	%f221, %f214, 0f32A57060, %f220;
	mov.b32 	%r71, %f217;
	shl.b32 	%r72, %r71, 23;
	mov.b32 	%f222, %r72;
	ex2.approx.ftz.f32 	%f223, %f221;
	mul.f32 	%f224, %f223, %f222;
	add.s64 	%rd50, %rd2, %rd48;
	st.global.f32 	[%rd50+4], %f224;
	add.f32 	%f225, %f212, %f224;
	ld.global.nc.f32 	%f226, [%rd49+8];
	sub.f32 	%f227, %f226, %f14;
	fma.rn.f32 	%f228, %f227, 0f3BBB989D, 0f3F000000;
	cvt.sat.f32.f32 	%f229, %f228;
	fma.rm.f32 	%f230, %f229, %f203, %f202;
	add.f32 	%f231, %f230, 0fCB40007F;
	neg.f32 	%f232, %f231;
	fma.rn.f32 	%f233, %f227, 0f3FB8AA3B, %f232;
	fma.rn.f32 	%f234, %f227, 0f32A57060, %f233;
	mov.b32 	%r73, %f230;
	shl.b32 	%r74, %r73, 23;
	mov.b32 	%f235, %r74;
	ex2.approx.ftz.f32 	%f236, %f234;
	mul.f32 	%f237, %f236, %f235;
	st.global.f32 	[%rd50+8], %f237;
	add.f32 	%f238, %f225, %f237;
	ld.global.nc.f32 	%f239, [%rd49+12];
	sub.f32 	%f240, %f239, %f14;
	fma.rn.f32 	%f241, %f240, 0f3BBB989D, 0f3F000000;
	cvt.sat.f32.f32 	%f242, %f241;
	fma.rm.f32 	%f243, %f242, %f203, %f202;
	add.f32 	%f244, %f243, 0fCB40007F;
	neg.f32 	%f245, %f244;
	fma.rn.f32 	%f246, %f240, 0f3FB8AA3B, %f245;
	fma.rn.f32 	%f247, %f240, 0f32A57060, %f246;
	mov.b32 	%r75, %f243;
	shl.b32 	%r76, %r75, 23;
	mov.b32 	%f248, %r76;
	ex2.approx.ftz.f32 	%f249, %f247;
	mul.f32 	%f250, %f249, %f248;
	st.global.f32 	[%rd50+12], %f250;
	add.f32 	%f367, %f238, %f250;
	add.s32 	%r97, %r97, 4;
$L__BB3_24:
	setp.eq.s32 	%p18, %r25, 0;
	@%p18 bra 	$L__BB3_29;
	setp.eq.s32 	%p19, %r25, 1;
	@%p19 bra 	$L__BB3_27;
	add.s32 	%r77, %r97, %r2;
	mul.wide.u32 	%rd51, %r77, 4;
	add.s64 	%rd52, %rd1, %rd51;
	ld.global.nc.f32 	%f252, [%rd52];
	sub.f32 	%f253, %f252, %f14;
	fma.rn.f32 	%f254, %f253, 0f3BBB989D, 0f3F000000;
	cvt.sat.f32.f32 	%f255, %f254;
	mov.f32 	%f256, 0f4B400001;
	mov.f32 	%f257, 0f437C0000;
	fma.rm.f32 	%f258, %f255, %f257, %f256;
	add.f32 	%f259, %f258, 0fCB40007F;
	neg.f32 	%f260, %f259;
	fma.rn.f32 	%f261, %f253, 0f3FB8AA3B, %f260;
	fma.rn.f32 	%f262, %f253, 0f32A57060, %f261;
	mov.b32 	%r78, %f258;
	shl.b32 	%r79, %r78, 23;
	mov.b32 	%f263, %r79;
	ex2.approx.ftz.f32 	%f264, %f262;
	mul.f32 	%f265, %f264, %f263;
	add.s64 	%rd53, %rd2, %rd51;
	st.global.f32 	[%rd53], %f265;
	add.f32 	%f266, %f367, %f265;
	cvt.u64.u32 	%rd54, %r2;
	cvt.u64.u32 	%rd55, %r97;
	add.s64 	%rd56, %rd55, %rd54;
	shl.b64 	%rd57, %rd56, 2;
	add.s64 	%rd58, %rd1, %rd57;
	ld.global.nc.f32 	%f267, [%rd58+4];
	sub.f32 	%f268, %f267, %f14;
	fma.rn.f32 	%f269, %f268, 0f3BBB989D, 0f3F000000;
	cvt.sat.f32.f32 	%f270, %f269;
	fma.rm.f32 	%f271, %f270, %f257, %f256;
	add.f32 	%f272, %f271, 0fCB40007F;
	neg.f32 	%f273, %f272;
	fma.rn.f32 	%f274, %f268, 0f3FB8AA3B, %f273;
	fma.rn.f32 	%f275, %f268, 0f32A57060, %f274;
	mov.b32 	%r80, %f271;
	shl.b32 	%r81, %r80, 23;
	mov.b32 	%f276, %r81;
	ex2.approx.ftz.f32 	%f277, %f275;
	mul.f32 	%f278, %f277, %f276;
	add.s64 	%rd59, %rd2, %rd57;
	st.global.f32 	[%rd59+4], %f278;
	add.f32 	%f367, %f266, %f278;
	add.s32 	%r97, %r97, 2;
$L__BB3_27:
	and.b32  	%r82, %r45, 1;
	setp.eq.b32 	%p20, %r82, 1;
	not.pred 	%p21, %p20;
	@%p21 bra 	$L__BB3_29;
	add.s32 	%r83, %r97, %r2;
	mul.wide.u32 	%rd60, %r83, 4;
	add.s64 	%rd61, %rd1, %rd60;
	ld.global.nc.f32 	%f279, [%rd61];
	sub.f32 	%f280, %f279, %f14;
	fma.rn.f32 	%f281, %f280, 0f3BBB989D, 0f3F000000;
	cvt.sat.f32.f32 	%f282, %f281;
	mov.f32 	%f283, 0f4B400001;
	mov.f32 	%f284, 0f437C0000;
	fma.rm.f32 	%f285, %f282, %f284, %f283;
	add.f32 	%f286, %f285, 0fCB40007F;
	neg.f32 	%f287, %f286;
	fma.rn.f32 	%f288, %f280, 0f3FB8AA3B, %f287;
	fma.rn.f32 	%f289, %f280, 0f32A57060, %f288;
	mov.b32 	%r84, %f285;
	shl.b32 	%r85, %r84, 23;
	mov.b32 	%f290, %r85;
	ex2.approx.ftz.f32 	%f291, %f289;
	mul.f32 	%f292, %f291, %f290;
	add.s64 	%rd62, %rd2, %rd60;
	st.global.f32 	[%rd62], %f292;
	add.f32 	%f367, %f367, %f292;
$L__BB3_29:
	st.shared.f32 	[_ZZ14softmax_kernelE10shared_sum], %f367;
$L__BB3_30:
	setp.ne.s32 	%p22, %r3, 0;
	bar.sync 	0;
	ld.shared.f32 	%f27, [_ZZ14softmax_kernelE10shared_sum];
	setp.lt.s32 	%p23, %r45, 1;
	or.pred  	%p24, %p22, %p23;
	@%p24 bra 	$L__BB3_43;
	and.b32  	%r30, %r45, 15;
	setp.lt.u32 	%p25, %r45, 16;
	mov.b32 	%r101, 0;
	@%p25 bra 	$L__BB3_34;
	and.b32  	%r101, %r45, 2147483632;
	neg.s32 	%r99, %r101;
	mul.wide.u32 	%rd63, %r2, 4;
	add.s64 	%rd64, %rd63, %rd2;
	add.s64 	%rd84, %rd64, 32;
$L__BB3_33:
	.pragma "nounroll";
	ld.global.f32 	%f293, [%rd84+-32];
	div.rn.f32 	%f294, %f293, %f27;
	st.global.f32 	[%rd84+-32], %f294;
	ld.global.f32 	%f295, [%rd84+-28];
	div.rn.f32 	%f296, %f295, %f27;
	st.global.f32 	[%rd84+-28], %f296;
	ld.global.f32 	%f297, [%rd84+-24];
	div.rn.f32 	%f298, %f297, %f27;
	st.global.f32 	[%rd84+-24], %f298;
	ld.global.f32 	%f299, [%rd84+-20];
	div.rn.f32 	%f300, %f299, %f27;
	st.global.f32 	[%rd84+-20], %f300;
	ld.global.f32 	%f301, [%rd84+-16];
	div.rn.f32 	%f302, %f301, %f27;
	st.global.f32 	[%rd84+-16], %f302;
	ld.global.f32 	%f303, [%rd84+-12];
	div.rn.f32 	%f304, %f303, %f27;
	st.global.f32 	[%rd84+-12], %f304;
	ld.global.f32 	%f305, [%rd84+-8];
	div.rn.f32 	%f306, %f305, %f27;
	st.global.f32 	[%rd84+-8], %f306;
	ld.global.f32 	%f307, [%rd84+-4];
	div.rn.f32 	%f308, %f307, %f27;
	st.global.f32 	[%rd84+-4], %f308;
	ld.global.f32 	%f309, [%rd84];
	div.rn.f32 	%f310, %f309, %f27;
	st.global.f32 	[%rd84], %f310;
	ld.global.f32 	%f311, [%rd84+4];
	div.rn.f32 	%f312, %f311, %f27;
	st.global.f32 	[%rd84+4], %f312;
	ld.global.f32 	%f313, [%rd84+8];
	div.rn.f32 	%f314, %f313, %f27;
	st.global.f32 	[%rd84+8], %f314;
	ld.global.f32 	%f315, [%rd84+12];
	div.rn.f32 	%f316, %f315, %f27;
	st.global.f32 	[%rd84+12], %f316;
	ld.global.f32 	%f317, [%rd84+16];
	div.rn.f32 	%f318, %f317, %f27;
	st.global.f32 	[%rd84+16], %f318;
	ld.global.f32 	%f319, [%rd84+20];
	div.rn.f32 	%f320, %f319, %f27;
	st.global.f32 	[%rd84+20], %f320;
	ld.global.f32 	%f321, [%rd84+24];
	div.rn.f32 	%f322, %f321, %f27;
	st.global.f32 	[%rd84+24], %f322;
	ld.global.f32 	%f323, [%rd84+28];
	div.rn.f32 	%f324, %f323, %f27;
	st.global.f32 	[%rd84+28], %f324;
	add.s32 	%r99, %r99, 16;
	add.s64 	%rd84, %rd84, 64;
	setp.ne.s32 	%p26, %r99, 0;
	@%p26 bra 	$L__BB3_33;
$L__BB3_34:
	setp.eq.s32 	%p27, %r30, 0;
	@%p27 bra 	$L__BB3_43;
	and.b32  	%r36, %r45, 7;
	setp.lt.u32 	%p28, %r30, 8;
	@%p28 bra 	$L__BB3_37;
	add.s32 	%r87, %r101, %r2;
	mul.wide.u32 	%rd65, %r87, 4;
	add.s64 	%rd66, %rd2, %rd65;
	ld.global.f32 	%f325, [%rd66];
	div.rn.f32 	%f326, %f325, %f27;
	st.global.f32 	[%rd66], %f326;
	cvt.u64.u32 	%rd67, %r2;
	cvt.u64.u32 	%rd68, %r101;
	add.s64 	%rd69, %rd68, %rd67;
	shl.b64 	%rd70, %rd69, 2;
	add.s64 	%rd71, %rd2, %rd70;
	ld.global.f32 	%f327, [%rd71+4];
	div.rn.f32 	%f328, %f327, %f27;
	st.global.f32 	[%rd71+4], %f328;
	ld.global.f32 	%f329, [%rd71+8];
	div.rn.f32 	%f330, %f329, %f27;
	st.global.f32 	[%rd71+8], %f330;
	ld.global.f32 	%f331, [%rd71+12];
	div.rn.f32 	%f332, %f331, %f27;
	st.global.f32 	[%rd71+12], %f332;
	ld.global.f32 	%f333, [%rd71+16];
	div.rn.f32 	%f334, %f333, %f27;
	st.global.f32 	[%rd71+16], %f334;
	ld.global.f32 	%f335, [%rd71+20];
	div.rn.f32 	%f336, %f335, %f27;
	st.global.f32 	[%rd71+20], %f336;
	ld.global.f32 	%f337, [%rd71+24];
	div.rn.f32 	%f338, %f337, %f27;
	st.global.f32 	[%rd71+24], %f338;
	ld.global.f32 	%f339, [%rd71+28];
	div.rn.f32 	%f340, %f339, %f27;
	st.global.f32 	[%rd71+28], %f340;
	add.s32 	%r101, %r101, 8;
$L__BB3_37:
	setp.eq.s32 	%p29, %r36, 0;
	@%p29 bra 	$L__BB3_43;
	and.b32  	%r39, %r45, 3;
	setp.lt.u32 	%p30, %r36, 4;
	@%p30 bra 	$L__BB3_40;
	add.s32 	%r88, %r101, %r2;
	mul.wide.u32 	%rd72, %r88, 4;
	add.s64 	%rd73, %rd2, %rd72;
	ld.global.f32 	%f341, [%rd73];
	div.rn.f32 	%f342, %f341, %f27;
	st.global.f32 	[%rd73], %f342;
	cvt.u64.u32 	%rd74, %r2;
	cvt.u64.u32 	%rd75, %r101;
	add.s64 	%rd76, %rd75, %rd74;
	shl.b64 	%rd77, %rd76, 2;
	add.s64 	%rd78, %rd2, %rd77;
	ld.global.f32 	%f343, [%rd78+4];
	div.rn.f32 	%f344, %f343, %f27;
	st.global.f32 	[%rd78+4], %f344;
	ld.global.f32 	%f345, [%rd78+8];
	div.rn.f32 	%f346, %f345, %f27;
	st.global.f32 	[%rd78+8], %f346;
	ld.global.f32 	%f347, [%rd78+12];
	div.rn.f32 	%f348, %f347, %f27;
	st.global.f32 	[%rd78+12], %f348;
	add.s32 	%r101, %r101, 4;
$L__BB3_40:
	setp.eq.s32 	%p31, %r39, 0;
	@%p31 bra 	$L__BB3_43;
	add.s32 	%r89, %r101, %r2;
	mul.wide.u32 	%rd79, %r89, 4;
	add.s64 	%rd85, %rd2, %rd79;
	neg.s32 	%r103, %r39;
$L__BB3_42:
	.pragma "nounroll";
	ld.global.f32 	%f349, [%rd85];
	div.rn.f32 	%f350, %f349, %f27;
	st.global.f32 	[%rd85], %f350;
	add.s64 	%rd85, %rd85, 4;
	add.s32 	%r103, %r103, 1;
	setp.ne.s32 	%p32, %r103, 0;
	@%p32 bra 	$L__BB3_42;
$L__BB3_43:
	ret;

}
	// .globl	cross_entropy_grad_kernel
.visible .entry cross_entropy_grad_kernel(
	.param .u64 .ptr .align 1 cross_entropy_grad_kernel_param_0,
	.param .u64 .ptr .align 1 cross_entropy_grad_kernel_param_1,
	.param .u64 .ptr .align 1 cross_entropy_grad_kernel_param_2,
	.param .u32 cross_entropy_grad_kernel_param_3,
	.param .u32 cross_entropy_grad_kernel_param_4
)
{
	.reg .pred 	%p<3>;
	.reg .b32 	%r<12>;
	.reg .b32 	%f<4>;
	.reg .b64 	%rd<15>;

	ld.param.u64 	%rd4, [cross_entropy_grad_kernel_param_0];
	ld.param.u64 	%rd3, [cross_entropy_grad_kernel_param_1];
	ld.param.u64 	%rd5, [cross_entropy_grad_kernel_param_2];
	ld.param.u32 	%r3, [cross_entropy_grad_kernel_param_3];
	ld.param.u32 	%r2, [cross_entropy_grad_kernel_param_4];
	cvta.to.global.u64 	%rd1, %rd5;
	cvta.to.global.u64 	%rd2, %rd4;
	mov.u32 	%r4, %ctaid.x;
	mov.u32 	%r5, %ntid.x;
	mov.u32 	%r6, %tid.x;
	mad.lo.s32 	%r1, %r4, %r5, %r6;
	mul.lo.s32 	%r7, %r2, %r3;
	setp.ge.s32 	%p1, %r1, %r7;
	@%p1 bra 	$L__BB4_4;
	cvta.to.global.u64 	%rd6, %rd3;
	div.s32 	%r8, %r1, %r2;
	mul.lo.s32 	%r9, %r8, %r2;
	sub.s32 	%r10, %r1, %r9;
	mul.wide.s32 	%rd7, %r8, 4;
	add.s64 	%rd8, %rd6, %rd7;
	ld.global.nc.u32 	%r11, [%rd8];
	setp.ne.s32 	%p2, %r10, %r11;
	@%p2 bra 	$L__BB4_3;
	mul.wide.s32 	%rd12, %r1, 4;
	add.s64 	%rd13, %rd2, %rd12;
	ld.global.nc.f32 	%f2, [%rd13];
	add.f32 	%f3, %f2, 0fBF800000;
	add.s64 	%rd14, %rd1, %rd12;
	st.global.f32 	[%rd14], %f3;
	bra.uni 	$L__BB4_4;
$L__BB4_3:
	mul.wide.s32 	%rd9, %r1, 4;
	add.s64 	%rd10, %rd2, %rd9;
	ld.global.nc.f32 	%f1, [%rd10];
	add.s64 	%rd11, %rd1, %rd9;
	st.global.f32 	[%rd11], %f1;
$L__BB4_4:
	ret;

}
	// .globl	sigmoid_kernel
.visible .entry sigmoid_kernel(
	.param .u64 .ptr .align 1 sigmoid_kernel_param_0,
	.param .u32 sigmoid_kernel_param_1
)
{
	.reg .pred 	%p<2>;
	.reg .b32 	%r<8>;
	.reg .b32 	%f<15>;
	.reg .b64 	%rd<5>;

	ld.param.u64 	%rd1, [sigmoid_kernel_param_0];
	ld.param.u32 	%r2, [sigmoid_kernel_param_1];
	mov.u32 	%r3, %ctaid.x;
	mov.u32 	%r4, %ntid.x;
	mov.u32 	%r5, %tid.x;
	mad.lo.s32 	%r1, %r3, %r4, %r5;
	setp.ge.s32 	%p1, %r1, %r2;
	@%p1 bra 	$L__BB5_2;
	cvta.to.global.u64 	%rd2, %rd1;
	mul.wide.s32 	%rd3, %r1, 4;
	add.s64 	%rd4, %rd2, %rd3;
	ld.global.f32 	%f1, [%rd4];
	fma.rn.f32 	%f2, %f1, 0fBBBB989D, 0f3F000000;
	cvt.sat.f32.f32 	%f3, %f2;
	mov.f32 	%f4, 0f4B400001;
	mov.f32 	%f5, 0f437C0000;
	fma.rm.f32 	%f6, %f3, %f5, %f4;
	add.f32 	%f7, %f6, 0fCB40007F;
	neg.f32 	%f8, %f7;
	fma.rn.f32 	%f9, %f1, 0fBFB8AA3B, %f8;
	fma.rn.f32 	%f10, %f1, 0fB2A57060, %f9;
	mov.b32 	%r6, %f6;
	shl.b32 	%r7, %r6, 23;
	mov.b32 	%f11, %r7;
	ex2.approx.ftz.f32 	%f12, %f10;
	fma.rn.f32 	%f13, %f12, %f11, 0f3F800000;
	rcp.rn.f32 	%f14, %f13;
	st.global.f32 	[%rd4], %f14;
$L__BB5_2:
	ret;

}
	// .globl	tanh_kernel
.visible .entry tanh_kernel(
	.param .u64 .ptr .align 1 tanh_kernel_param_0,
	.param .u32 tanh_kernel_param_1
)
{
	.reg .pred 	%p<4>;
	.reg .b32 	%r<6>;
	.reg .b32 	%f<17>;
	.reg .b64 	%rd<5>;

	ld.param.u64 	%rd1, [tanh_kernel_param_0];
	ld.param.u32 	%r2, [tanh_kernel_param_1];
	mov.u32 	%r3, %ctaid.x;
	mov.u32 	%r4, %ntid.x;
	mov.u32 	%r5, %tid.x;
	mad.lo.s32 	%r1, %r3, %r4, %r5;
	setp.ge.s32 	%p1, %r1, %r2;
	@%p1 bra 	$L__BB6_2;
	cvta.to.global.u64 	%rd2, %rd1;
	mul.wide.s32 	%rd3, %r1, 4;
	add.s64 	%rd4, %rd2, %rd3;
	ld.global.f32 	%f1, [%rd4];
	abs.f32 	%f2, %f1;
	mul.f32 	%f3, %f2, 0f4038AA3B;
	ex2.approx.ftz.f32 	%f4, %f3;
	add.f32 	%f5, %f4, 0f3F800000;
	rcp.approx.ftz.f32 	%f6, %f5;
	fma.rn.f32 	%f7, %f6, 0fC0000000, 0f3F800000;
	setp.ge.f32 	%p2, %f2, 0f41102CB4;
	selp.f32 	%f8, 0f3F800000, %f7, %p2;
	copysign.f32 	%f9, %f1, %f8;
	mul.f32 	%f10, %f1, %f1;
	fma.rn.f32 	%f11, %f10, 0f3C80F082, 0fBD563CAE;
	fma.rn.f32 	%f12, %f11, %f10, 0f3E085941;
	fma.rn.f32 	%f13, %f12, %f10, 0fBEAAA9ED;
	fma.rn.f32 	%f14, %f13, %f10, 0f00000000;
	fma.rn.f32 	%f15, %f14, %f1, %f1;
	setp.ge.f32 	%p3, %f2, 0f3F19999A;
	selp.f32 	%f16, %f9, %f15, %p3;
	st.global.f32 	[%rd4], %f16;
$L__BB6_2:
	ret;

}
	// .globl	saxpy_kernel
.visible .entry saxpy_kernel(
	.param .u64 .ptr .align 1 saxpy_kernel_param_0,
	.param .u64 .ptr .align 1 saxpy_kernel_param_1,
	.param .f32 saxpy_kernel_param_2,
	.param .u32 saxpy_kernel_param_3
)
{
	.reg .pred 	%p<2>;
	.reg .b32 	%r<6>;
	.reg .b32 	%f<5>;
	.reg .b64 	%rd<8>;

	ld.param.u64 	%rd1, [saxpy_kernel_param_0];
	ld.param.u64 	%rd2, [saxpy_kernel_param_1];
	ld.param.f32 	%f1, [saxpy_kernel_param_2];
	ld.param.u32 	%r2, [saxpy_kernel_param_3];
	mov.u32 	%r3, %ctaid.x;
	mov.u32 	%r4, %ntid.x;
	mov.u32 	%r5, %tid.x;
	mad.lo.s32 	%r1, %r3, %r4, %r5;
	setp.ge.s32 	%p1, %r1, %r2;
	@%p1 bra 	$L__BB7_2;
	cvta.to.global.u64 	%rd3, %rd2;
	cvta.to.global.u64 	%rd4, %rd1;
	mul.wide.s32 	%rd5, %r1, 4;
	add.s64 	%rd6, %rd3, %rd5;
	ld.global.nc.f32 	%f2, [%rd6];
	add.s64 	%rd7, %rd4, %rd5;
	ld.global.f32 	%f3, [%rd7];
	fma.rn.f32 	%f4, %f1, %f2, %f3;
	st.global.f32 	[%rd7], %f4;
$L__BB7_2:
	ret;

}


// ===== COMPILED SASS (sm_100) =====

	.target	sm_100

	.elftype	@"ET_EXEC"


//--------------------- .note.nv.tkinfo           --------------------------
	.section	.note.nv.tkinfo,"",@"SHT_NOTE"
	.sectionflags	@"SHF_NOTE_NV_TKINFO"
	.tkinfo
        /*0018*/ 	.word	0x00000002
        /*0030*/ 	.string	""
        /*0030*/ 	.string	"ptxas"
        /*0030*/ 	.string	"Cuda compilation tools, release 13.0, V13.0.88"
        /*0030*/ 	.string	"Build cuda_13.0.r13.0/compiler.36424714_0"
        /*0030*/ 	.string	"-arch sm_100 -m 64 "



//--------------------- .note.nv.cuinfo           --------------------------
	.section	.note.nv.cuinfo,"",@"SHT_NOTE"
	.sectionflags	@"SHF_NOTE_NV_CUINFO"
        /*0018*/ 	.short	0x0002
        /*001a*/ 	.short	0x0064
        /*001c*/ 	.short	0x0082
	.zero		2


//--------------------- .nv.info                  --------------------------
	.section	.nv.info,"",@"SHT_CUDA_INFO"
	.align	4


	//----- nvinfo : EIATTR_REGCOUNT
	.align		4
        /*0000*/ 	.byte	0x04, 0x2f
        /*0002*/ 	.short	(.L_1 - .L_0)
	.align		4
.L_0:
        /*0004*/ 	.word	index@(matmul_kernel)
        /*0008*/ 	.word	0x00000020


	//----- nvinfo : EIATTR_FRAME_SIZE
	.align		4
.L_1:
        /*000c*/ 	.byte	0x04, 0x11
        /*000e*/ 	.short	(.L_3 - .L_2)
	.align		4
.L_2:
        /*0010*/ 	.word	index@(matmul_kernel)
        /*0014*/ 	.word	0x00000000


	//----- nvinfo : EIATTR_REGCOUNT
	.align		4
.L_3:
        /*0018*/ 	.byte	0x04, 0x2f
        /*001a*/ 	.short	(.L_5 - .L_4)
	.align		4
.L_4:
        /*001c*/ 	.word	index@(add_bias_kernel)
        /*0020*/ 	.word	0x0000000e


	//----- nvinfo : EIATTR_FRAME_SIZE
	.align		4
.L_5:
        /*0024*/ 	.byte	0x04, 0x11
        /*0026*/ 	.short	(.L_7 - .L_6)
	.align		4
.L_6:
        /*0028*/ 	.word	index@(add_bias_kernel)
        /*002c*/ 	.word	0x00000000


	//----- nvinfo : EIATTR_REGCOUNT
	.align		4
.L_7:
        /*0030*/ 	.byte	0x04, 0x2f
        /*0032*/ 	.short	(.L_9 - .L_8)
	.align		4
.L_8:
        /*0034*/ 	.word	index@(relu_kernel)
        /*0038*/ 	.word	0x00000008


	//----- nvinfo : EIATTR_FRAME_SIZE
	.align		4
.L_9:
        /*003c*/ 	.byte	0x04, 0x11
        /*003e*/ 	.short	(.L_11 - .L_10)
	.align		4
.L_10:
        /*0040*/ 	.word	index@(relu_kernel)
        /*0044*/ 	.word	0x00000000


	//----- nvinfo : EIATTR_REGCOUNT
	.align		4
.L_11:
        /*0048*/ 	.byte	0x04, 0x2f
        /*004a*/ 	.short	(.L_13 - .L_12)
	.align		4
.L_12:
        /*004c*/ 	.word	index@(softmax_kernel)
        /*0050*/ 	.word	0x00000020


	//----- nvinfo : EIATTR_FRAME_SIZE
	.align		4
.L_13:
        /*0054*/ 	.byte	0x04, 0x11
        /*0056*/ 	.short	(.L_15 - .L_14)
	.align		4
.L_14:
        /*0058*/ 	.word	index@($__internal_1_$__cuda_sm3x_div_rn_noftz_f32_slowpath)
        /*005c*/ 	.word	0x00000000


	//----- nvinfo : EIATTR_FRAME_SIZE
	.align		4
.L_15:
        /*0060*/ 	.byte	0x04, 0x11
        /*0062*/ 	.short	(.L_17 - .L_16)
	.align		4
.L_16:
        /*0064*/ 	.word	index@(softmax_kernel)
        /*0068*/ 	.word	0x00000000


	//----- nvinfo : EIATTR_REGCOUNT
	.align		4
.L_17:
        /*006c*/ 	.byte	0x04, 0x2f
        /*006e*/ 	.short	(.L_19 - .L_18)
	.align		4
.L_18:
        /*0070*/ 	.word	index@(cross_entropy_grad_kernel)
        /*0074*/ 	.word	0x0000000c


	//----- nvinfo : EIATTR_FRAME_SIZE
	.align		4
.L_19:
        /*0078*/ 	.byte	0x04, 0x11
        /*007a*/ 	.short	(.L_21 - .L_20)
	.align		4
.L_20:
        /*007c*/ 	.word	index@(cross_entropy_grad_kernel)
        /*0080*/ 	.word	0x00000000


	//----- nvinfo : EIATTR_REGCOUNT
	.align		4
.L_21:
        /*0084*/ 	.byte	0x04, 0x2f
        /*0086*/ 	.short	(.L_23 - .L_22)
	.align		4
.L_22:
        /*0088*/ 	.word	index@(sigmoid_kernel)
        /*008c*/ 	.word	0x0000000f


	//----- nvinfo : EIATTR_FRAME_SIZE
	.align		4
.L_23:
        /*0090*/ 	.byte	0x04, 0x11
        /*0092*/ 	.short	(.L_25 - .L_24)
	.align		4
.L_24:
        /*0094*/ 	.word	index@($__internal_0_$__cuda_sm20_rcp_rn_f32_slowpath)
        /*0098*/ 	.word	0x00000000


	//----- nvinfo : EIATTR_FRAME_SIZE
	.align		4
.L_25:
        /*009c*/ 	.byte	0x04, 0x11
        /*009e*/ 	.short	(.L_27 - .L_26)
	.align		4
.L_26:
        /*00a0*/ 	.word	index@(sigmoid_kernel)
        /*00a4*/ 	.word	0x00000000


	//----- nvinfo : EIATTR_REGCOUNT
	.align		4
.L_27:
        /*00a8*/ 	.byte	0x04, 0x2f
        /*00aa*/ 	.short	(.L_29 - .L_28)
	.align		4
.L_28:
        /*00ac*/ 	.word	index@(tanh_kernel)
        /*00b0*/ 	.word	0x0000000c


	//----- nvinfo : EIATTR_FRAME_SIZE
	.align		4
.L_29:
        /*00b4*/ 	.byte	0x04, 0x11
        /*00b6*/ 	.short	(.L_31 - .L_30)
	.align		4
.L_30:
        /*00b8*/ 	.word	index@(tanh_kernel)
        /*00bc*/ 	.word	0x00000000


	//----- nvinfo : EIATTR_REGCOUNT
	.align		4
.L_31:
        /*00c0*/ 	.byte	0x04, 0x2f
        /*00c2*/ 	.short	(.L_33 - .L_32)
	.align		4
.L_32:
        /*00c4*/ 	.word	index@(saxpy_kernel)
        /*00c8*/ 	.word	0x0000000a


	//----- nvinfo : EIATTR_FRAME_SIZE
	.align		4
.L_33:
        /*00cc*/ 	.byte	0x04, 0x11
        /*00ce*/ 	.short	(.L_35 - .L_34)
	.align		4
.L_34:
        /*00d0*/ 	.word	index@(saxpy_kernel)
        /*00d4*/ 	.word	0x00000000


	//----- nvinfo : EIATTR_MIN_STACK_SIZE
	.align		4
.L_35:
        /*00d8*/ 	.byte	0x04, 0x12
        /*00da*/ 	.short	(.L_37 - .L_36)
	.align		4
.L_36:
        /*00dc*/ 	.word	index@(saxpy_kernel)
        /*00e0*/ 	.word	0x00000000


	//----- nvinfo : EIATTR_MIN_STACK_SIZE
	.align		4
.L_37:
        /*00e4*/ 	.byte	0x04, 0x12
        /*00e6*/ 	.short	(.L_39 - .L_38)
	.align		4
.L_38:
        /*00e8*/ 	.word	index@(tanh_kernel)
        /*00ec*/ 	.word	0x00000000


	//----- nvinfo : EIATTR_MIN_STACK_SIZE
	.align		4
.L_39:
        /*00f0*/ 	.byte	0x04, 0x12
        /*00f2*/ 	.short	(.L_41 - .L_40)
	.align		4
.L_40:
        /*00f4*/ 	.word	index@(sigmoid_kernel)
        /*00f8*/ 	.word	0x00000000


	//----- nvinfo : EIATTR_MIN_STACK_SIZE
	.align		4
.L_41:
        /*00fc*/ 	.byte	0x04, 0x12
        /*00fe*/ 	.short	(.L_43 - .L_42)
	.align		4
.L_42:
        /*0100*/ 	.word	index@(cross_entropy_grad_kernel)
        /*0104*/ 	.word	0x00000000


	//----- nvinfo : EIATTR_MIN_STACK_SIZE
	.align		4
.L_43:
        /*0108*/ 	.byte	0x04, 0x12
        /*010a*/ 	.short	(.L_45 - .L_44)
	.align		4
.L_44:
        /*010c*/ 	.word	index@(softmax_kernel)
        /*0110*/ 	.word	0x00000000


	//----- nvinfo : EIATTR_MIN_STACK_SIZE
	.align		4
.L_45:
        /*0114*/ 	.byte	0x04, 0x12
        /*0116*/ 	.short	(.L_47 - .L_46)
	.align		4
.L_46:
        /*0118*/ 	.word	index@(relu_kernel)
        /*011c*/ 	.word	0x00000000


	//----- nvinfo : EIATTR_MIN_STACK_SIZE
	.align		4
.L_47:
        /*0120*/ 	.byte	0x04, 0x12
        /*0122*/ 	.short	(.L_49 - .L_48)
	.align		4
.L_48:
        /*0124*/ 	.word	index@(add_bias_kernel)
        /*0128*/ 	.word	0x00000000


	//----- nvinfo : EIATTR_MIN_STACK_SIZE
	.align		4
.L_49:
        /*012c*/ 	.byte	0x04, 0x12
        /*012e*/ 	.short	(.L_51 - .L_50)
	.align		4
.L_50:
        /*0130*/ 	.word	index@(matmul_kernel)
        /*0134*/ 	.word	0x00000000
.L_51:


//--------------------- .nv.compat                --------------------------
	.section	.nv.compat,"",@"SHT_CUDA_COMPAT_INFO"
	.align	4
        /*0000*/ 	.byte	0x02, 0x09, 0x00, 0x00, 0x02, 0x02, 0x01, 0x00, 0x02, 0x05, 0x05, 0x00, 0x03, 0x07, 0x01, 0x01
        /*0010*/ 	.byte	0x02, 0x03, 0x00, 0x00, 0x02, 0x06, 0x01, 0x00, 0x04, 0x0b, 0x08, 0x00, 0x01, 0x00, 0x00, 0x00
        /*0020*/ 	.byte	0x00, 0x00, 0x00, 0x00


//--------------------- .nv.info.saxpy_kernel     --------------------------
	.section	.nv.info.saxpy_kernel,"",@"SHT_CUDA_INFO"
	.sectionflags	@""
	.align	4


	//----- nvinfo : EIATTR_CUDA_API_VERSION
	.align		4
        /*0000*/ 	.byte	0x04, 0x37
        /*0002*/ 	.short	(.L_53 - .L_52)
.L_52:
        /*0004*/ 	.word	0x00000082


	//----- nvinfo : EIATTR_KPARAM_INFO
	.align		4
.L_53:
        /*0008*/ 	.byte	0x04, 0x17
        /*000a*/ 	.short	(.L_55 - .L_54)
.L_54:
        /*000c*/ 	.word	0x00000000
        /*0010*/ 	.short	0x0003
        /*0012*/ 	.short	0x0014
        /*0014*/ 	.byte	0x00, 0xf0, 0x11, 0x00


	//----- nvinfo : EIATTR_KPARAM_INFO
	.align		4
.L_55:
        /*0018*/ 	.byte	0x04, 0x17
        /*001a*/ 	.short	(.L_57 - .L_56)
.L_56:
        /*001c*/ 	.word	0x00000000
        /*0020*/ 	.short	0x0002
        /*0022*/ 	.short	0x0010
        /*0024*/ 	.byte	0x00, 0xf0, 0x11, 0x00


	//----- nvinfo : EIATTR_KPARAM_INFO
	.align		4
.L_57:
        /*0028*/ 	.byte	0x04, 0x17
        /*002a*/ 	.short	(.L_59 - .L_58)
.L_58:
        /*002c*/ 	.word	0x00000000
        /*0030*/ 	.short	0x0001
        /*0032*/ 	.short	0x0008
        /*0034*/ 	.byte	0x00, 0xf5, 0x21, 0x00


	//----- nvinfo : EIATTR_KPARAM_INFO
	.align		4
.L_59:
        /*0038*/ 	.byte	0x04, 0x17
        /*003a*/ 	.short	(.L_61 - .L_60)
.L_60:
        /*003c*/ 	.word	0x00000000
        /*0040*/ 	.short	0x0000
        /*0042*/ 	.short	0x0000
        /*0044*/ 	.byte	0x00, 0xf5, 0x21, 0x00


	//----- nvinfo : EIATTR_SPARSE_MMA_MASK
	.align		4
.L_61:
        /*0048*/ 	.byte	0x03, 0x50
        /*004a*/ 	.short	0x0000


	//----- nvinfo : EIATTR_MAXREG_COUNT
	.align		4
        /*004c*/ 	.byte	0x03, 0x1b
        /*004e*/ 	.short	0x00ff


	//----- nvinfo : EIATTR_MERCURY_ISA_VERSION
	.align		4
        /*0050*/ 	.byte	0x03, 0x5f
        /*0052*/ 	.short	0x0101


	//----- nvinfo : EIATTR_VRC_CTA_INIT_COUNT
	.align		4
        /*0054*/ 	.byte	0x02, 0x4a
	.zero		1
	.zero		1


	//----- nvinfo : EIATTR_EXIT_INSTR_OFFSETS
	.align		4
        /*0058*/ 	.byte	0x04, 0x1c
        /*005a*/ 	.short	(.L_63 - .L_62)


	//   ....[0]....
.L_62:
        /*005c*/ 	.word	0x00000070


	//   ....[1]....
        /*0060*/ 	.word	0x00000120


	//----- nvinfo : EIATTR_CBANK_PARAM_SIZE
	.align		4
.L_63:
        /*0064*/ 	.byte	0x03, 0x19
        /*0066*/ 	.short	0x0018


	//----- nvinfo : EIATTR_PARAM_CBANK
	.align		4
        /*0068*/ 	.byte	0x04, 0x0a
        /*006a*/ 	.short	(.L_65 - .L_64)
	.align		4
.L_64:
        /*006c*/ 	.word	index@(.nv.constant0.saxpy_kernel)
        /*0070*/ 	.short	0x0380
        /*0072*/ 	.short	0x0018


	//----- nvinfo : EIATTR_SW_WAR
	.align		4
.L_65:
        /*0074*/ 	.byte	0x04, 0x36
        /*0076*/ 	.short	(.L_67 - .L_66)
.L_66:
        /*0078*/ 	.word	0x00000008
.L_67:


//--------------------- .nv.info.tanh_kernel      --------------------------
	.section	.nv.info.tanh_kernel,"",@"SHT_CUDA_INFO"
	.sectionflags	@""
	.align	4


	//----- nvinfo : EIATTR_CUDA_API_VERSION
	.align		4
        /*0000*/ 	.byte	0x04, 0x37
        /*0002*/ 	.short	(.L_69 - .L_68)
.L_68:
        /*0004*/ 	.word	0x00000082


	//----- nvinfo : EIATTR_KPARAM_INFO
	.align		4
.L_69:
        /*0008*/ 	.byte	0x04, 0x17
        /*000a*/ 	.short	(.L_71 - .L_70)
.L_70:
        /*000c*/ 	.word	0x00000000
        /*0010*/ 	.short	0x0001
        /*0012*/ 	.short	0x0008
        /*0014*/ 	.byte	0x00, 0xf0, 0x11, 0x00


	//----- nvinfo : EIATTR_KPARAM_INFO
	.align		4
.L_71:
        /*0018*/ 	.byte	0x04, 0x17
        /*001a*/ 	.short	(.L_73 - .L_72)
.L_72:
        /*001c*/ 	.word	0x00000000
        /*0020*/ 	.short	0x0000
        /*0022*/ 	.short	0x0000
        /*0024*/ 	.byte	0x00, 0xf5, 0x21, 0x00


	//----- nvinfo : EIATTR_SPARSE_MMA_MASK
	.align		4
.L_73:
        /*0028*/ 	.byte	0x03, 0x50
        /*002a*/ 	.short	0x0000


	//----- nvinfo : EIATTR_MAXREG_COUNT
	.align		4
        /*002c*/ 	.byte	0x03, 0x1b
        /*002e*/ 	.short	0x00ff


	//----- nvinfo : EIATTR_MERCURY_ISA_VERSION
	.align		4
        /*0030*/ 	.byte	0x03, 0x5f
        /*0032*/ 	.short	0x0101


	//----- nvinfo : EIATTR_VRC_CTA_INIT_COUNT
	.align		4
        /*0034*/ 	.byte	0x02, 0x4a
	.zero		1
	.zero		1


	//----- nvinfo : EIATTR_EXIT_INSTR_OFFSETS
	.align		4
        /*0038*/ 	.byte	0x04, 0x1c
        /*003a*/ 	.short	(.L_75 - .L_74)


	//   ....[0]....
.L_74:
        /*003c*/ 	.word	0x00000070


	//   ....[1]....
        /*0040*/ 	.word	0x000001e0


	//----- nvinfo : EIATTR_CBANK_PARAM_SIZE
	.align		4
.L_75:
        /*0044*/ 	.byte	0x03, 0x19
        /*0046*/ 	.short	0x000c


	//----- nvinfo : EIATTR_PARAM_CBANK
	.align		4
        /*0048*/ 	.byte	0x04, 0x0a
        /*004a*/ 	.short	(.L_77 - .L_76)
	.align		4
.L_76:
        /*004c*/ 	.word	index@(.nv.constant0.tanh_kernel)
        /*0050*/ 	.short	0x0380
        /*0052*/ 	.short	0x000c


	//----- nvinfo : EIATTR_SW_WAR
	.align		4
.L_77:
        /*0054*/ 	.byte	0x04, 0x36
        /*0056*/ 	.short	(.L_79 - .L_78)
.L_78:
        /*0058*/ 	.word	0x00000008
.L_79:


//--------------------- .nv.info.sigmoid_kernel   --------------------------
	.section	.nv.info.sigmoid_kernel,"",@"SHT_CUDA_INFO"
	.sectionflags	@""
	.align	4


	//----- nvinfo : EIATTR_CUDA_API_VERSION
	.align		4
        /*0000*/ 	.byte	0x04, 0x37
        /*0002*/ 	.short	(.L_81 - .L_80)
.L_80:
        /*0004*/ 	.word	0x00000082


	//----- nvinfo : EIATTR_KPARAM_INFO
	.align		4
.L_81:
        /*0008*/ 	.byte	0x04, 0x17
        /*000a*/ 	.short	(.L_83 - .L_82)
.L_82:
        /*000c*/ 	.word	0x00000000
        /*0010*/ 	.short	0x0001
        /*0012*/ 	.short	0x0008
        /*0014*/ 	.byte	0x00, 0xf0, 0x11, 0x00


	//----- nvinfo : EIATTR_KPARAM_INFO
	.align		4
.L_83:
        /*0018*/ 	.byte	0x04, 0x17
        /*001a*/ 	.short	(.L_85 - .L_84)
.L_84:
        /*001c*/ 	.word	0x00000000
        /*0020*/ 	.short	0x0000
        /*0022*/ 	.short	0x0000
        /*0024*/ 	.byte	0x00, 0xf5, 0x21, 0x00


	//----- nvinfo : EIATTR_SPARSE_MMA_MASK
	.align		4
.L_85:
        /*0028*/ 	.byte	0x03, 0x50
        /*002a*/ 	.short	0x0000


	//----- nvinfo : EIATTR_MAXREG_COUNT
	.align		4
        /*002c*/ 	.byte	0x03, 0x1b
        /*002e*/ 	.short	0x00ff


	//----- nvinfo : EIATTR_MERCURY_ISA_VERSION
	.align		4
        /*0030*/ 	.byte	0x03, 0x5f
        /*0032*/ 	.short	0x0101


	//----- nvinfo : EIATTR_VRC_CTA_INIT_COUNT
	.align		4
        /*0034*/ 	.byte	0x02, 0x4a
	.zero		1
	.zero		1


	//----- nvinfo : EIATTR_EXIT_INSTR_OFFSETS
	.align		4
        /*0038*/ 	.byte	0x04, 0x1c
        /*003a*/ 	.short	(.L_87 - .L_86)


	//   ....[0]....
.L_86:
        /*003c*/ 	.word	0x00000070


	//   ....[1]....
        /*0040*/ 	.word	0x00000240


	//----- nvinfo : EIATTR_CRS_STACK_SIZE
	.align		4
.L_87:
        /*0044*/ 	.byte	0x04, 0x1e
        /*0046*/ 	.short	(.L_89 - .L_88)
.L_88:
        /*0048*/ 	.word	0x00000000


	//----- nvinfo : EIATTR_CBANK_PARAM_SIZE
	.align		4
.L_89:
        /*004c*/ 	.byte	0x03, 0x19
        /*004e*/ 	.short	0x000c


	//----- nvinfo : EIATTR_PARAM_CBANK
	.align		4
        /*0050*/ 	.byte	0x04, 0x0a
        /*0052*/ 	.short	(.L_91 - .L_90)
	.align		4
.L_90:
        /*0054*/ 	.word	index@(.nv.constant0.sigmoid_kernel)
        /*0058*/ 	.short	0x0380
        /*005a*/ 	.short	0x000c


	//----- nvinfo : EIATTR_SW_WAR
	.align		4
.L_91:
        /*005c*/ 	.byte	0x04, 0x36
        /*005e*/ 	.short	(.L_93 - .L_92)
.L_92:
        /*0060*/ 	.word	0x00000008
.L_93:


//--------------------- .nv.info.cross_entropy_grad_kernel --------------------------
	.section	.nv.info.cross_entropy_grad_kernel,"",@"SHT_CUDA_INFO"
	.sectionflags	@""
	.align	4


	//----- nvinfo : EIATTR_CUDA_API_VERSION
	.align		4
        /*0000*/ 	.byte	0x04, 0x37
        /*0002*/ 	.short	(.L_95 - .L_94)
.L_94:
        /*0004*/ 	.word	0x00000082


	//----- nvinfo : EIATTR_KPARAM_INFO
	.align		4
.L_95:
        /*0008*/ 	.byte	0x04, 0x17
        /*000a*/ 	.short	(.L_97 - .L_96)
.L_96:
        /*000c*/ 	.word	0x00000000
        /*0010*/ 	.short	0x0004
        /*0012*/ 	.short	0x001c
        /*0014*/ 	.byte	0x00, 0xf0, 0x11, 0x00


	//----- nvinfo : EIATTR_KPARAM_INFO
	.align		4
.L_97:
        /*0018*/ 	.byte	0x04, 0x17
        /*001a*/ 	.short	(.L_99 - .L_98)
.L_98:
        /*001c*/ 	.word	0x00000000
        /*0020*/ 	.short	0x0003
        /*0022*/ 	.short	0x0018
        /*0024*/ 	.byte	0x00, 0xf0, 0x11, 0x00


	//----- nvinfo : EIATTR_KPARAM_INFO
	.align		4
.L_99:
        /*0028*/ 	.byte	0x04, 0x17
        /*002a*/ 	.short	(.L_101 - .L_100)
.L_100:
        /*002c*/ 	.word	0x00000000
        /*0030*/ 	.short	0x0002
        /*0032*/ 	.short	0x0010
        /*0034*/ 	.byte	0x00, 0xf5, 0x21, 0x00


	//----- nvinfo : EIATTR_KPARAM_INFO
	.align		4
.L_101:
        /*0038*/ 	.byte	0x04, 0x17
        /*003a*/ 	.short	(.L_103 - .L_102)
.L_102:
        /*003c*/ 	.word	0x00000000
        /*0040*/ 	.short	0x0001
        /*0042*/ 	.short	0x0008
        /*0044*/ 	.byte	0x00, 0xf5, 0x21, 0x00


	//----- nvinfo : EIATTR_KPARAM_INFO
	.align		4
.L_103:
        /*0048*/ 	.byte	0x04, 0x17
        /*004a*/ 	.short	(.L_105 - .L_104)
.L_104:
        /*004c*/ 	.word	0x00000000
        /*0050*/ 	.short	0x0000
        /*0052*/ 	.short	0x0000
        /*0054*/ 	.byte	0x00, 0xf5, 0x21, 0x00


	//----- nvinfo : EIATTR_SPARSE_MMA_MASK
	.align		4
.L_105:
        /*0058*/ 	.byte	0x03, 0x50
        /*005a*/ 	.short	0x0000


	//----- nvinfo : EIATTR_MAXREG_COUNT
	.align		4
        /*005c*/ 	.byte	0x03, 0x1b
        /*005e*/ 	.short	0x00ff


	//----- nvinfo : EIATTR_MERCURY_ISA_VERSION
	.align		4
        /*0060*/ 	.byte	0x03, 0x5f
        /*0062*/ 	.short	0x0101


	//----- nvinfo : EIATTR_VRC_CTA_INIT_COUNT
	.align		4
        /*0064*/ 	.byte	0x02, 0x4a
	.zero		1
	.zero		1


	//----- nvinfo : EIATTR_EXIT_INSTR_OFFSETS
	.align		4
        /*0068*/ 	.byte	0x04, 0x1c
        /*006a*/ 	.short	(.L_107 - .L_106)


	//   ....[0]....
.L_106:
        /*006c*/ 	.word	0x00000080


	//   ....[1]....
        /*0070*/ 	.word	0x000002f0


	//   ....[2]....
        /*0074*/ 	.word	0x00000360


	//----- nvinfo : EIATTR_CRS_STACK_SIZE
	.align		4
.L_107:
        /*0078*/ 	.byte	0x04, 0x1e
        /*007a*/ 	.short	(.L_109 - .L_108)
.L_108:
        /*007c*/ 	.word	0x00000000


	//----- nvinfo : EIATTR_CBANK_PARAM_SIZE
	.align		4
.L_109:
        /*0080*/ 	.byte	0x03, 0x19
        /*0082*/ 	.short	0x0020


	//----- nvinfo : EIATTR_PARAM_CBANK
	.align		4
        /*0084*/ 	.byte	0x04, 0x0a
        /*0086*/ 	.short	(.L_111 - .L_110)
	.align		4
.L_110:
        /*0088*/ 	.word	index@(.nv.constant0.cross_entropy_grad_kernel)
        /*008c*/ 	.short	0x0380
        /*008e*/ 	.short	0x0020


	//----- nvinfo : EIATTR_SW_WAR
	.align		4
.L_111:
        /*0090*/ 	.byte	0x04, 0x36
        /*0092*/ 	.short	(.L_113 - .L_112)
.L_112:
        /*0094*/ 	.word	0x00000008
.L_113:


//--------------------- .nv.info.softmax_kernel   --------------------------
	.section	.nv.info.softmax_kernel,"",@"SHT_CUDA_INFO"
	.sectionflags	@""
	.align	4


	//----- nvinfo : EIATTR_CUDA_API_VERSION
	.align		4
        /*0000*/ 	.byte	0x04, 0x37
        /*0002*/ 	.short	(.L_115 - .L_114)
.L_114:
        /*0004*/ 	.word	0x00000082


	//----- nvinfo : EIATTR_KPARAM_INFO
	.align		4
.L_115:
        /*0008*/ 	.byte	0x04, 0x17
        /*000a*/ 	.short	(.L_117 - .L_116)
.L_116:
        /*000c*/ 	.word	0x00000000
        /*0010*/ 	.short	0x0003
        /*0012*/ 	.short	0x0014
        /*0014*/ 	.byte	0x00, 0xf0, 0x11, 0x00


	//----- nvinfo : EIATTR_KPARAM_INFO
	.align		4
.L_117:
        /*0018*/ 	.byte	0x04, 0x17
        /*001a*/ 	.short	(.L_119 - .L_118)
.L_118:
        /*001c*/ 	.word	0x00000000
        /*0020*/ 	.short	0x0002
        /*0022*/ 	.short	0x0010
        /*0024*/ 	.byte	0x00, 0xf0, 0x11, 0x00


	//----- nvinfo : EIATTR_KPARAM_INFO
	.align		4
.L_119:
        /*0028*/ 	.byte	0x04, 0x17
        /*002a*/ 	.short	(.L_121 - .L_120)
.L_120:
        /*002c*/ 	.word	0x00000000
        /*0030*/ 	.short	0x0001
        /*0032*/ 	.short	0x0008
        /*0034*/ 	.byte	0x00, 0xf5, 0x21, 0x00


	//----- nvinfo : EIATTR_KPARAM_INFO
	.align		4
.L_121:
        /*0038*/ 	.byte	0x04, 0x17
        /*003a*/ 	.short	(.L_123 - .L_122)
.L_122:
        /*003c*/ 	.word	0x00000000
        /*0040*/ 	.short	0x0000
        /*0042*/ 	.short	0x0000
        /*0044*/ 	.byte	0x00, 0xf5, 0x21, 0x00


	//----- nvinfo : EIATTR_SPARSE_MMA_MASK
	.align		4
.L_123:
        /*0048*/ 	.byte	0x03, 0x50
        /*004a*/ 	.short	0x0000


	//----- nvinfo : EIATTR_MAXREG_COUNT
	.align		4
        /*004c*/ 	.byte	0x03, 0x1b
        /*004e*/ 	.short	0x00ff


	//----- nvinfo : EIATTR_NUM_BARRIERS
	.align		4
        /*0050*/ 	.byte	0x02, 0x4c
        /*0052*/ 	.byte	0x01
	.zero		1


	//----- nvinfo : EIATTR_MERCURY_ISA_VERSION
	.align		4
        /*0054*/ 	.byte	0x03, 0x5f
        /*0056*/ 	.short	0x0101


	//----- nvinfo : EIATTR_VRC_CTA_INIT_COUNT
	.align		4
        /*0058*/ 	.byte	0x02, 0x4a
	.zero		1
	.zero		1


	//----- nvinfo : EIATTR_EXIT_INSTR_OFFSETS
	.align		4
        /*005c*/ 	.byte	0x04, 0x1c
        /*005e*/ 	.short	(.L_125 - .L_124)


	//   ....[0]....
.L_124:
        /*0060*/ 	.word	0x00000040


	//   ....[1]....
        /*0064*/ 	.word	0x000018e0


	//   ....[2]....
        /*0068*/ 	.word	0x00002790


	//   ....[3]....
        /*006c*/ 	.word	0x00002f40


	//   ....[4]....
        /*0070*/ 	.word	0x00003390


	//   ....[5]....
        /*0074*/ 	.word	0x00003510


	//----- nvinfo : EIATTR_CRS_STACK_SIZE
	.align		4
.L_125:
        /*0078*/ 	.byte	0x04, 0x1e
        /*007a*/ 	.short	(.L_127 - .L_126)
.L_126:
        /*007c*/ 	.word	0x00000000


	//----- nvinfo : EIATTR_CBANK_PARAM_SIZE
	.align		4
.L_127:
        /*0080*/ 	.byte	0x03, 0x19
        /*0082*/ 	.short	0x0018


	//----- nvinfo : EIATTR_PARAM_CBANK
	.align		4
        /*0084*/ 	.byte	0x04, 0x0a
        /*0086*/ 	.short	(.L_129 - .L_128)
	.align		4
.L_128:
        /*0088*/ 	.word	index@(.nv.constant0.softmax_kernel)
        /*008c*/ 	.short	0x0380
        /*008e*/ 	.short	0x0018


	//----- nvinfo : EIATTR_SW_WAR
	.align		4
.L_129:
        /*0090*/ 	.byte	0x04, 0x36
        /*0092*/ 	.short	(.L_131 - .L_130)
.L_130:
        /*0094*/ 	.word	0x00000008
.L_131:


//--------------------- .nv.info.relu_kernel      --------------------------
	.section	.nv.info.relu_kernel,"",@"SHT_CUDA_INFO"
	.sectionflags	@""
	.align	4


	//----- nvinfo : EIATTR_CUDA_API_VERSION
	.align		4
        /*0000*/ 	.byte	0x04, 0x37
        /*0002*/ 	.short	(.L_133 - .L_132)
.L_132:
        /*0004*/ 	.word	0x00000082


	//----- nvinfo : EIATTR_KPARAM_INFO
	.align		4
.L_133:
        /*0008*/ 	.byte	0x04, 0x17
        /*000a*/ 	.short	(.L_135 - .L_134)
.L_134:
        /*000c*/ 	.word	0x00000000
        /*0010*/ 	.short	0x0001
        /*0012*/ 	.short	0x0008
        /*0014*/ 	.byte	0x00, 0xf0, 0x11, 0x00


	//----- nvinfo : EIATTR_KPARAM_INFO
	.align		4
.L_135:
        /*0018*/ 	.byte	0x04, 0x17
        /*001a*/ 	.short	(.L_137 - .L_136)
.L_136:
        /*001c*/ 	.word	0x00000000
        /*0020*/ 	.short	0x0000
        /*0022*/ 	.short	0x0000
        /*0024*/ 	.byte	0x00, 0xf5, 0x21, 0x00


	//----- nvinfo : EIATTR_SPARSE_MMA_MASK
	.align		4
.L_137:
        /*0028*/ 	.byte	0x03, 0x50
        /*002a*/ 	.short	0x0000


	//----- nvinfo : EIATTR_MAXREG_COUNT
	.align		4
        /*002c*/ 	.byte	0x03, 0x1b
        /*002e*/ 	.short	0x00ff


	//----- nvinfo : EIATTR_MERCURY_ISA_VERSION
	.align		4
        /*0030*/ 	.byte	0x03, 0x5f
        /*0032*/ 	.short	0x0101


	//----- nvinfo : EIATTR_VRC_CTA_INIT_COUNT
	.align		4
        /*0034*/ 	.byte	0x02, 0x4a
	.zero		1
	.zero		1


	//----- nvinfo : EIATTR_EXIT_INSTR_OFFSETS
	.align		4
        /*0038*/ 	.byte	0x04, 0x1c
        /*003a*/ 	.short	(.L_139 - .L_138)


	//   ....[0]....
.L_138:
        /*003c*/ 	.word	0x00000070


	//   ....[1]....
        /*0040*/ 	.word	0x000000e0


	//----- nvinfo : EIATTR_CBANK_PARAM_SIZE
	.align		4
.L_139:
        /*0044*/ 	.byte	0x03, 0x19
        /*0046*/ 	.short	0x000c


	//----- nvinfo : EIATTR_PARAM_CBANK
	.align		4
        /*0048*/ 	.byte	0x04, 0x0a
        /*004a*/ 	.short	(.L_141 - .L_140)
	.align		4
.L_140:
        /*004c*/ 	.word	index@(.nv.constant0.relu_kernel)
        /*0050*/ 	.short	0x0380
        /*0052*/ 	.short	0x000c


	//----- nvinfo : EIATTR_SW_WAR
	.align		4
.L_141:
        /*0054*/ 	.byte	0x04, 0x36
        /*0056*/ 	.short	(.L_143 - .L_142)
.L_142:
        /*0058*/ 	.word	0x00000008
.L_143:


//--------------------- .nv.info.add_bias_kernel  --------------------------
	.section	.nv.info.add_bias_kernel,"",@"SHT_CUDA_INFO"
	.sectionflags	@""
	.align	4


	//----- nvinfo : EIATTR_CUDA_API_VERSION
	.align		4
        /*0000*/ 	.byte	0x04, 0x37
        /*0002*/ 	.short	(.L_145 - .L_144)
.L_144:
        /*0004*/ 	.word	0x00000082


	//----- nvinfo : EIATTR_KPARAM_INFO
	.align		4
.L_145:
        /*0008*/ 	.byte	0x04, 0x17
        /*000a*/ 	.short	(.L_147 - .L_146)
.L_146:
        /*000c*/ 	.word	0x00000000
        /*0010*/ 	.short	0x0003
        /*0012*/ 	.short	0x0014
        /*0014*/ 	.byte	0x00, 0xf0, 0x11, 0x00


	//----- nvinfo : EIATTR_KPARAM_INFO
	.align		4
.L_147:
        /*0018*/ 	.byte	0x04, 0x17
        /*001a*/ 	.short	(.L_149 - .L_148)
.L_148:
        /*001c*/ 	.word	0x00000000
        /*0020*/ 	.short	0x0002
        /*0022*/ 	.short	0x0010
        /*0024*/ 	.byte	0x00, 0xf0, 0x11, 0x00


	//----- nvinfo : EIATTR_KPARAM_INFO
	.align		4
.L_149:
        /*0028*/ 	.byte	0x04, 0x17
        /*002a*/ 	.short	(.L_151 - .L_150)
.L_150:
        /*002c*/ 	.word	0x00000000
        /*0030*/ 	.short	0x0001
        /*0032*/ 	.short	0x0008
        /*0034*/ 	.byte	0x00, 0xf5, 0x21, 0x00


	//----- nvinfo : EIATTR_KPARAM_INFO
	.align		4
.L_151:
        /*0038*/ 	.byte	0x04, 0x17
        /*003a*/ 	.short	(.L_153 - .L_152)
.L_152:
        /*003c*/ 	.word	0x00000000
        /*0040*/ 	.short	0x0000
        /*0042*/ 	.short	0x0000
        /*0044*/ 	.byte	0x00, 0xf5, 0x21, 0x00


	//----- nvinfo : EIATTR_SPARSE_MMA_MASK
	.align		4
.L_153:
        /*0048*/ 	.byte	0x03, 0x50
        /*004a*/ 	.short	0x0000


	//----- nvinfo : EIATTR_MAXREG_COUNT
	.align		4
        /*004c*/ 	.byte	0x03, 0x1b
        /*004e*/ 	.short	0x00ff


	//----- nvinfo : EIATTR_MERCURY_ISA_VERSION
	.align		4
        /*0050*/ 	.byte	0x03, 0x5f
        /*0052*/ 	.short	0x0101


	//----- nvinfo : EIATTR_VRC_CTA_INIT_COUNT
	.align		4
        /*0054*/ 	.byte	0x02, 0x4a
	.zero		1
	.zero		1


	//----- nvinfo : EIATTR_EXIT_INSTR_OFFSETS
	.align		4
        /*0058*/ 	.byte	0x04, 0x1c
        /*005a*/ 	.short	(.L_155 - .L_154)


	//   ....[0]....
.L_154:
        /*005c*/ 	.word	0x00000080


	//   ....[1]....
        /*0060*/ 	.word	0x00000270


	//----- nvinfo : EIATTR_CBANK_PARAM_SIZE
	.align		4
.L_155:
        /*0064*/ 	.byte	0x03, 0x19
        /*0066*/ 	.short	0x0018


	//----- nvinfo : EIATTR_PARAM_CBANK
	.align		4
        /*0068*/ 	.byte	0x04, 0x0a
        /*006a*/ 	.short	(.L_157 - .L_156)
	.align		4
.L_156:
        /*006c*/ 	.word	index@(.nv.constant0.add_bias_kernel)
        /*0070*/ 	.short	0x0380
        /*0072*/ 	.short	0x0018


	//----- nvinfo : EIATTR_SW_WAR
	.align		4
.L_157:
        /*0074*/ 	.byte	0x04, 0x36
        /*0076*/ 	.short	(.L_159 - .L_158)
.L_158:
        /*0078*/ 	.word	0x00000008
.L_159:


//--------------------- .nv.info.matmul_kernel    --------------------------
	.section	.nv.info.matmul_kernel,"",@"SHT_CUDA_INFO"
	.sectionflags	@""
	.align	4


	//----- nvinfo : EIATTR_CUDA_API_VERSION
	.align		4
        /*0000*/ 	.byte	0x04, 0x37
        /*0002*/ 	.short	(.L_161 - .L_160)
.L_160:
        /*0004*/ 	.word	0x00000082


	//----- nvinfo : EIATTR_KPARAM_INFO
	.align		4
.L_161:
        /*0008*/ 	.byte	0x04, 0x17
        /*000a*/ 	.short	(.L_163 - .L_162)
.L_162:
        /*000c*/ 	.word	0x00000000
        /*0010*/ 	.short	0x0005
        /*0012*/ 	.short	0x0020
        /*0014*/ 	.byte	0x00, 0xf0, 0x11, 0x00


	//----- nvinfo : EIATTR_KPARAM_INFO
	.align		4
.L_163:
        /*0018*/ 	.byte	0x04, 0x17
        /*001a*/ 	.short	(.L_165 - .L_164)
.L_164:
        /*001c*/ 	.word	0x00000000
        /*0020*/ 	.short	0x0004
        /*0022*/ 	.short	0x001c
        /*0024*/ 	.byte	0x00, 0xf0, 0x11, 0x00


	//----- nvinfo : EIATTR_KPARAM_INFO
	.align		4
.L_165:
        /*0028*/ 	.byte	0x04, 0x17
        /*002a*/ 	.short	(.L_167 - .L_166)
.L_166:
        /*002c*/ 	.word	0x00000000
        /*0030*/ 	.short	0x0003
        /*0032*/ 	.short	0x0018
        /*0034*/ 	.byte	0x00, 0xf0, 0x11, 0x00


	//----- nvinfo : EIATTR_KPARAM_INFO
	.align		4
.L_167:
        /*0038*/ 	.byte	0x04, 0x17
        /*003a*/ 	.short	(.L_169 - .L_168)
.L_168:
        /*003c*/ 	.word	0x00000000
        /*0040*/ 	.short	0x0002
        /*0042*/ 	.short	0x0010
        /*0044*/ 	.byte	0x00, 0xf5, 0x21, 0x00


	//----- nvinfo : EIATTR_KPARAM_INFO
	.align		4
.L_169:
        /*0048*/ 	.byte	0x04, 0x17
        /*004a*/ 	.short	(.L_171 - .L_170)
.L_170:
        /*004c*/ 	.word	0x00000000
        /*0050*/ 	.short	0x0001
        /*0052*/ 	.short	0x0008
        /*0054*/ 	.byte	0x00, 0xf5, 0x21, 0x00


	//----- nvinfo : EIATTR_KPARAM_INFO
	.align		4
.L_171:
        /*0058*/ 	.byte	0x04, 0x17
        /*005a*/ 	.short	(.L_173 - .L_172)
.L_172:
        /*005c*/ 	.word	0x00000000
        /*0060*/ 	.short	0x0000
        /*0062*/ 	.short	0x0000
        /*0064*/ 	.byte	0x00, 0xf5, 0x21, 0x00


	//----- nvinfo : EIATTR_SPARSE_MMA_MASK
	.align		4
.L_173:
        /*0068*/ 	.byte	0x03, 0x50
        /*006a*/ 	.short	0x0000


	//----- nvinfo : EIATTR_MAXREG_COUNT
	.align		4
        /*006c*/ 	.byte	0x03, 0x1b
        /*006e*/ 	.short	0x00ff


	//----- nvinfo : EIATTR_NUM_BARRIERS
	.align		4
        /*0070*/ 	.byte	0x02, 0x4c
        /*0072*/ 	.byte	0x01
	.zero		1


	//----- nvinfo : EIATTR_MERCURY_ISA_VERSION
	.align		4
        /*0074*/ 	.byte	0x03, 0x5f
        /*0076*/ 	.short	0x0101


	//----- nvinfo : EIATTR_VRC_CTA_INIT_COUNT
	.align		4
        /*0078*/ 	.byte	0x02, 0x4a
	.zero		1
	.zero		1


	//----- nvinfo : EIATTR_EXIT_INSTR_OFFSETS
	.align		4
        /*007c*/ 	.byte	0x04, 0x1c
        /*007e*/ 	.short	(.L_175 - .L_174)


	//   ....[0]....
.L_174:
        /*0080*/ 	.word	0x000005e0


	//   ....[1]....
        /*0084*/ 	.word	0x00000630


	//----- nvinfo : EIATTR_CBANK_PARAM_SIZE
	.align		4
.L_175:
        /*0088*/ 	.byte	0x03, 0x19
        /*008a*/ 	.short	0x0024


	//----- nvinfo : EIATTR_PARAM_CBANK
	.align		4
        /*008c*/ 	.byte	0x04, 0x0a
        /*008e*/ 	.short	(.L_177 - .L_176)
	.align		4
.L_176:
        /*0090*/ 	.word	index@(.nv.constant0.matmul_kernel)
        /*0094*/ 	.short	0x0380
        /*0096*/ 	.short	0x0024


	//----- nvinfo : EIATTR_SW_WAR
	.align		4
.L_177:
        /*0098*/ 	.byte	0x04, 0x36
        /*009a*/ 	.short	(.L_179 - .L_178)
.L_178:
        /*009c*/ 	.word	0x00000008
.L_179:


//--------------------- .nv.callgraph             --------------------------
	.section	.nv.callgraph,"",@"SHT_CUDA_CALLGRAPH"
	.align	4
	.sectionentsize	8
	.align		4
        /*0000*/ 	.word	0x00000000
	.align		4
        /*0004*/ 	.word	0xffffffff
	.align		4
        /*0008*/ 	.word	0x00000000
	.align		4
        /*000c*/ 	.word	0xfffffffe
	.align		4
        /*0010*/ 	.word	0x00000000
	.align		4
        /*0014*/ 	.word	0xfffffffd
	.align		4
        /*0018*/ 	.word	0x00000000
	.align		4
        /*001c*/ 	.word	0xfffffffc


//--------------------- .text.saxpy_kernel        --------------------------
	.section	.text.saxpy_kernel,"ax",@progbits
	.align	128
        .global         saxpy_kernel
        .type           saxpy_kernel,@function
        .size           saxpy_kernel,(.L_x_77 - saxpy_kernel)
        .other          saxpy_kernel,@"STO_CUDA_ENTRY STV_DEFAULT"
saxpy_kernel:
.text.saxpy_kernel:
[----:B------:R-:W-:Y:S01]  /*0000*/  LDC R1, c[0x0][0x37c] ;  /* 0x0000df00ff017b82 */ /* 0x000fe20000000800 */
[----:B------:R-:W0:Y:S07]  /*0010*/  S2R R0, SR_TID.X ;  /* 0x0000000000007919 */ /* 0x000e2e0000002100 */
[----:B------:R-:W0:Y:S01]  /*0020*/  S2UR UR4, SR_CTAID.X ;  /* 0x00000000000479c3 */ /* 0x000e220000002500 */
[----:B------:R-:W1:Y:S07]  /*0030*/  LDCU UR5, c[0x0][0x394] ;  /* 0x00007280ff0577ac */ /* 0x000e6e0008000800 */
[----:B------:R-:W0:Y:S02]  /*0040*/  LDC R7, c[0x0][0x360] ;  /* 0x0000d800ff077b82 */ /* 0x000e240000000800 */
[----:B0-----:R-:W-:-:S05]  /*0050*/  IMAD R7, R7, UR4, R0 ;  /* 0x0000000407077c24 */ /* 0x001fca000f8e0200 */
[----:B-1----:R-:W-:-:S13]  /*0060*/  ISETP.GE.AND P0, PT, R7, UR5, PT ;  /* 0x0000000507007c0c */ /* 0x002fda000bf06270 */
[----:B------:R-:W-:Y:S05]  /*0070*/  @P0 EXIT ;  /* 0x000000000000094d */ /* 0x000fea0003800000 */
[----:B------:R-:W0:Y:S01]  /*0080*/  LDC.64 R2, c[0x0][0x388] ;  /* 0x0000e200ff027b82 */ /* 0x000e220000000a00 */
[----:B------:R-:W1:Y:S01]  /*0090*/  LDCU.64 UR4, c[0x0][0x358] ;  /* 0x00006b00ff0477ac */ /* 0x000e620008000a00 */
[----:B------:R-:W2:Y:S06]  /*00a0*/  LDCU UR6, c[0x0][0x390] ;  /* 0x00007200ff0677ac */ /* 0x000eac0008000800 */
[----:B------:R-:W3:Y:S01]  /*00b0*/  LDC.64 R4, c[0x0][0x380] ;  /* 0x0000e000ff047b82 */ /* 0x000ee20000000a00 */
[----:B0-----:R-:W-:-:S06]  /*00c0*/  IMAD.WIDE R2, R7, 0x4, R2 ;  /* 0x0000000407027825 */ /* 0x001fcc00078e0202 */
[----:B-1----:R-:W2:Y:S01]  /*00d0*/  LDG.E.CONSTANT R2, desc[UR4][R2.64] ;  /* 0x0000000402027981 */ /* 0x002ea2000c1e9900 */
[----:B---3--:R-:W-:-:S05]  /*00e0*/  IMAD.WIDE R4, R7, 0x4, R4 ;  /* 0x0000000407047825 */ /* 0x008fca00078e0204 */
[----:B------:R-:W2:Y:S02]  /*00f0*/  LDG.E R7, desc[UR4][R4.64] ;  /* 0x0000000404077981 */ /* 0x000ea4000c1e1900 */
[----:B--2---:R-:W-:-:S05]  /*0100*/  FFMA R7, R2, UR6, R7 ;  /* 0x0000000602077c23 */ /* 0x004fca0008000007 */
[----:B------:R-:W-:Y:S01]  /*0110*/  STG.E desc[UR4][R4.64], R7 ;  /* 0x0000000704007986 */ /* 0x000fe2000c101904 */
[----:B------:R-:W-:Y:S05]  /*0120*/  EXIT ;  /* 0x000000000000794d */ /* 0x000fea0003800000 */
.L_x_0:
[----:B------:R-:W-:-:S00]  /*0130*/  BRA `(.L_x_0) ;  /* 0xfffffffc00fc7947 */ /* 0x000fc0000383ffff */
[----:B------:R-:W-:-:S00]  /*0140*/  NOP ;  /* 0x0000000000007918 */ /* 0x000fc00000000000 */
        /* <DEDUP_REMOVED lines=11> */
.L_x_77:


//--------------------- .text.tanh_kernel         --------------------------
	.section	.text.tanh_kernel,"ax",@progbits
	.align	128
        .global         tanh_kernel
        .type           tanh_kernel,@function
        .size           tanh_kernel,(.L_x_78 - tanh_kernel)
        .other          tanh_kernel,@"STO_CUDA_ENTRY STV_DEFAULT"
tanh_kernel:
.text.tanh_kernel:
        /* <DEDUP_REMOVED lines=10> */
[----:B0-----:R-:W-:-:S05]  /*00a0*/  IMAD.WIDE R2, R5, 0x4, R2 ;  /* 0x0000000405027825 */ /* 0x001fca00078e0202 */
[----:B-1----:R-:W2:Y:S01]  /*00b0*/  LDG.E R4, desc[UR4][R2.64] ;  /* 0x0000000402047981 */ /* 0x002ea2000c1e1900 */
[----:B------:R-:W-:Y:S01]  /*00c0*/  HFMA2 R8, -RZ, RZ, 1.125, -9232 ;  /* 0x3c80f082ff087431 */ /* 0x000fe200000001ff */
[----:B------:R-:W-:Y:S01]  /*00d0*/  MOV R6, 0x3f800000 ;  /* 0x3f80000000067802 */ /* 0x000fe20000000f00 */
[C---:B--2---:R-:W-:Y:S01]  /*00e0*/  FMUL R0, |R4|.reuse, 2.8853900432586669922 ;  /* 0x4038aa3b04007820 */ /* 0x044fe20000400200 */
[C---:B------:R-:W-:Y:S01]  /*00f0*/  FMUL R9, R4.reuse, R4 ;  /* 0x0000000404097220 */ /* 0x040fe20000400000 */
[C---:B------:R-:W-:Y:S02]  /*0100*/  FSETP.GE.AND P1, PT, |R4|.reuse, 0.60000002384185791016, PT ;  /* 0x3f19999a0400780b */ /* 0x040fe40003f26200 */
[----:B------:R-:W-:Y:S01]  /*0110*/  FSETP.GE.AND P0, PT, |R4|, 9.010913848876953125, PT ;  /* 0x41102cb40400780b */ /* 0x000fe20003f06200 */
[C---:B------:R-:W-:Y:S01]  /*0120*/  FFMA R8, R9.reuse, R8, -0.052303962409496307373 ;  /* 0xbd563cae09087423 */ /* 0x040fe20000000008 */
[----:B------:R-:W0:Y:S03]  /*0130*/  MUFU.EX2 R0, R0 ;  /* 0x0000000000007308 */ /* 0x000e260000000800 */
[----:B------:R-:W-:Y:S01]  /*0140*/  FFMA R8, R9, R8, 0.1331529766321182251 ;  /* 0x3e08594109087423 */ /* 0x000fe20000000008 */
[----:B0-----:R-:W-:-:S03]  /*0150*/  FADD R5, R0, 1 ;  /* 0x3f80000000057421 */ /* 0x001fc60000000000 */
[----:B------:R-:W-:-:S04]  /*0160*/  FFMA R0, R9, R8, -0.33332768082618713379 ;  /* 0xbeaaa9ed09007423 */ /* 0x000fc80000000008 */
[----:B------:R-:W-:Y:S01]  /*0170*/  FFMA R9, R9, R0, RZ ;  /* 0x0000000009097223 */ /* 0x000fe200000000ff */
[----:B------:R-:W0:Y:S02]  /*0180*/  MUFU.RCP R5, R5 ;  /* 0x0000000500057308 */ /* 0x000e240000001000 */
[----:B0-----:R-:W-:-:S05]  /*0190*/  FFMA R6, R5, -2, R6 ;  /* 0xc000000005067823 */ /* 0x001fca0000000006 */
[----:B------:R-:W-:-:S04]  /*01a0*/  FSEL R7, R6, 1, !P0 ;  /* 0x3f80000006077808 */ /* 0x000fc80004000000 */
[--C-:B------:R-:W-:Y:S01]  /*01b0*/  LOP3.LUT R7, R7, 0x80000000, R4.reuse, 0xb8, !PT ;  /* 0x8000000007077812 */ /* 0x100fe200078eb804 */
[----:B------:R-:W-:-:S05]  /*01c0*/  @!P1 FFMA R7, R4, R9, R4 ;  /* 0x0000000904079223 */ /* 0x000fca0000000004 */
[----:B------:R-:W-:Y:S01]  /*01d0*/  STG.E desc[UR4][R2.64], R7 ;  /* 0x0000000702007986 */ /* 0x000fe2000c101904 */
[----:B------:R-:W-:Y:S05]  /*01e0*/  EXIT ;  /* 0x000000000000794d */ /* 0x000fea0003800000 */
.L_x_1:
        /* <DEDUP_REMOVED lines=9> */
.L_x_78:


//--------------------- .text.sigmoid_kernel      --------------------------
	.section	.text.sigmoid_kernel,"ax",@progbits
	.align	128
        .global         sigmoid_kernel
        .type           sigmoid_kernel,@function
        .size           sigmoid_kernel,(.L_x_75 - sigmoid_kernel)
        .other          sigmoid_kernel,@"STO_CUDA_ENTRY STV_DEFAULT"
sigmoid_kernel:
.text.sigmoid_kernel:
        /* <DEDUP_REMOVED lines=12> */
[----:B------:R-:W-:Y:S01]  /*00c0*/  IMAD.MOV.U32 R3, RZ, RZ, 0x3bbb989d ;  /* 0x3bbb989dff037424 */ /* 0x000fe200078e00ff */
[----:B------:R-:W-:Y:S01]  /*00d0*/  BSSY.RECONVERGENT B0, `(.L_x_2) ;  /* 0x0000015000007945 */ /* 0x000fe20003800200 */
[----:B------:R-:W-:Y:S02]  /*00e0*/  IMAD.MOV.U32 R7, RZ, RZ, 0x437c0000 ;  /* 0x437c0000ff077424 */ /* 0x000fe400078e00ff */
[----:B--2---:R-:W-:-:S04]  /*00f0*/  FFMA.SAT R2, R0, -R3, 0.5 ;  /* 0x3f00000000027423 */ /* 0x004fc80000002803 */
[----:B------:R-:W-:-:S04]  /*0100*/  FFMA.RM R2, R2, R7, 12582913 ;  /* 0x4b40000102027423 */ /* 0x000fc80000004007 */
[C---:B------:R-:W-:Y:S01]  /*0110*/  FADD R3, R2.reuse, -12583039 ;  /* 0xcb40007f02037421 */ /* 0x040fe20000000000 */
[----:B------:R-:W-:-:S03]  /*0120*/  SHF.L.U32 R2, R2, 0x17, RZ ;  /* 0x0000001702027819 */ /* 0x000fc600000006ff */
[----:B------:R-:W-:-:S04]  /*0130*/  FFMA R3, R0, -1.4426950216293334961, -R3 ;  /* 0xbfb8aa3b00037823 */ /* 0x000fc80000000803 */
[----:B------:R-:W-:-:S06]  /*0140*/  FFMA R3, R0, -1.925963033500011079e-08, R3 ;  /* 0xb2a5706000037823 */ /* 0x000fcc0000000003 */
[----:B------:R-:W0:Y:S02]  /*0150*/  MUFU.EX2 R3, R3 ;  /* 0x0000000300037308 */ /* 0x000e240000000800 */
[----:B0-----:R-:W-:-:S04]  /*0160*/  FFMA R0, R2, R3, 1 ;  /* 0x3f80000002007423 */ /* 0x001fc80000000003 */
[----:B------:R-:W-:-:S05]  /*0170*/  VIADD R2, R0, 0x1800000 ;  /* 0x0180000000027836 */ /* 0x000fca0000000000 */
[----:B------:R-:W-:-:S04]  /*0180*/  LOP3.LUT R2, R2, 0x7f800000, RZ, 0xc0, !PT ;  /* 0x7f80000002027812 */ /* 0x000fc800078ec0ff */
[----:B------:R-:W-:-:S13]  /*0190*/  ISETP.GT.U32.AND P0, PT, R2, 0x1ffffff, PT ;  /* 0x01ffffff0200780c */ /* 0x000fda0003f04070 */
[----:B------:R-:W-:Y:S05]  /*01a0*/  @P0 BRA `(.L_x_3) ;  /* 0x00000000000c0947 */ /* 0x000fea0003800000 */
[----:B------:R-:W-:-:S07]  /*01b0*/  MOV R6, 0x1d0 ;  /* 0x000001d000067802 */ /* 0x000fce0000000f00 */
[----:B------:R-:W-:Y:S05]  /*01c0*/  CALL.REL.NOINC `($__internal_0_$__cuda_sm20_rcp_rn_f32_slowpath) ;  /* 0x0000000000207944 */ /* 0x000fea0003c00000 */
[----:B------:R-:W-:Y:S05]  /*01d0*/  BRA `(.L_x_4) ;  /* 0x0000000000107947 */ /* 0x000fea0003800000 */
.L_x_3:
[----:B------:R-:W0:Y:S02]  /*01e0*/  MUFU.RCP R3, R0 ;  /* 0x0000000000037308 */ /* 0x000e240000001000 */
[----:B0-----:R-:W-:-:S04]  /*01f0*/  FFMA R2, R0, R3, -1 ;  /* 0xbf80000000027423 */ /* 0x001fc80000000003 */
[----:B------:R-:W-:-:S04]  /*0200*/  FADD.FTZ R2, -R2, -RZ ;  /* 0x800000ff02027221 */ /* 0x000fc80000010100 */
[----:B------:R-:W-:-:S07]  /*0210*/  FFMA R3, R3, R2, R3 ;  /* 0x0000000203037223 */ /* 0x000fce0000000003 */
.L_x_4:
[----:B------:R-:W-:Y:S05]  /*0220*/  BSYNC.RECONVERGENT B0 ;  /* 0x0000000000007941 */ /* 0x000fea0003800200 */
.L_x_2:
[----:B------:R-:W-:Y:S01]  /*0230*/  STG.E desc[UR4][R4.64], R3 ;  /* 0x0000000304007986 */ /* 0x000fe2000c101904 */
[----:B------:R-:W-:Y:S05]  /*0240*/  EXIT ;  /* 0x000000000000794d */ /* 0x000fea0003800000 */
        .weak           $__internal_0_$__cuda_sm20_rcp_rn_f32_slowpath
        .type           $__internal_0_$__cuda_sm20_rcp_rn_f32_slowpath,@function
        .size           $__internal_0_$__cuda_sm20_rcp_rn_f32_slowpath,(.L_x_75 - $__internal_0_$__cuda_sm20_rcp_rn_f32_slowpath)
$__internal_0_$__cuda_sm20_rcp_rn_f32_slowpath:
[----:B------:R-:W-:Y:S01]  /*0250*/  IMAD.SHL.U32 R2, R0, 0x2, RZ ;  /* 0x0000000200027824 */ /* 0x000fe200078e00ff */
[----:B------:R-:W-:Y:S04]  /*0260*/  BSSY.RECONVERGENT B1, `(.L_x_5) ;  /* 0x0000030000017945 */ /* 0x000fe80003800200 */
[----:B------:R-:W-:-:S04]  /*0270*/  SHF.R.U32.HI R2, RZ, 0x18, R2 ;  /* 0x00000018ff027819 */ /* 0x000fc80000011602 */
[----:B------:R-:W-:-:S13]  /*0280*/  ISETP.NE.U32.AND P0, PT, R2, RZ, PT ;  /* 0x000000ff0200720c */ /* 0x000fda0003f05070 */
[----:B------:R-:W-:Y:S05]  /*0290*/  @P0 BRA `(.L_x_6) ;  /* 0x0000000000280947 */ /* 0x000fea0003800000 */
[----:B------:R-:W-:-:S04]  /*02a0*/  SHF.L.U32 R2, R0, 0x1, RZ ;  /* 0x0000000100027819 */ /* 0x000fc800000006ff */
[----:B------:R-:W-:-:S13]  /*02b0*/  ISETP.NE.AND P0, PT, R2, RZ, PT ;  /* 0x000000ff0200720c */ /* 0x000fda0003f05270 */
[----:B------:R-:W-:Y:S01]  /*02c0*/  @P0 FFMA R7, R0, 1.84467440737095516160e+19, RZ ;  /* 0x5f80000000070823 */ /* 0x000fe200000000ff */
[----:B------:R-:W-:Y:S08]  /*02d0*/  @!P0 MUFU.RCP R3, R0 ;  /* 0x0000000000038308 */ /* 0x000ff00000001000 */
[----:B------:R-:W0:Y:S02]  /*02e0*/  @P0 MUFU.RCP R2, R7 ;  /* 0x0000000700020308 */ /* 0x000e240000001000 */
[----:B0-----:R-:W-:-:S04]  /*02f0*/  @P0 FFMA R8, R7, R2, -1 ;  /* 0xbf80000007080423 */ /* 0x001fc80000000002 */
[----:B------:R-:W-:-:S04]  /*0300*/  @P0 FADD.FTZ R9, -R8, -RZ ;  /* 0x800000ff08090221 */ /* 0x000fc80000010100 */
[----:B------:R-:W-:-:S04]  /*0310*/  @P0 FFMA R2, R2, R9, R2 ;  /* 0x0000000902020223 */ /* 0x000fc80000000002 */
[----:B------:R-:W-:Y:S01]  /*0320*/  @P0 FFMA R3, R2, 1.84467440737095516160e+19, RZ ;  /* 0x5f80000002030823 */ /* 0x000fe200000000ff */
[----:B------:R-:W-:Y:S06]  /*0330*/  BRA `(.L_x_7) ;  /* 0x0000000000887947 */ /* 0x000fec0003800000 */
.L_x_6:
[----:B------:R-:W-:-:S05]  /*0340*/  VIADD R3, R2, 0xffffff03 ;  /* 0xffffff0302037836 */ /* 0x000fca0000000000 */
[----:B------:R-:W-:-:S13]  /*0350*/  ISETP.GT.U32.AND P0, PT, R3, 0x1, PT ;  /* 0x000000010300780c */ /* 0x000fda0003f04070 */
[----:B------:R-:W-:Y:S05]  /*0360*/  @P0 BRA `(.L_x_8) ;  /* 0x0000000000780947 */ /* 0x000fea0003800000 */
[----:B------:R-:W-:Y:S01]  /*0370*/  LOP3.LUT R7, R0, 0x7fffff, RZ, 0xc0, !PT ;  /* 0x007fffff00077812 */ /* 0x000fe200078ec0ff */
[----:B------:R-:W-:-:S03]  /*0380*/  IMAD.MOV.U32 R12, RZ, RZ, 0x3 ;  /* 0x00000003ff0c7424 */ /* 0x000fc600078e00ff */
[----:B------:R-:W-:Y:S02]  /*0390*/  LOP3.LUT R7, R7, 0x3f800000, RZ, 0xfc, !PT ;  /* 0x3f80000007077812 */ /* 0x000fe400078efcff */
[----:B------:R-:W-:Y:S02]  /*03a0*/  SHF.L.U32 R11, R12, R3, RZ ;  /* 0x000000030c0b7219 */ /* 0x000fe400000006ff */
[----:B------:R-:W0:Y:S02]  /*03b0*/  MUFU.RCP R8, R7 ;  /* 0x0000000700087308 */ /* 0x000e240000001000 */
[----:B0-----:R-:W-:-:S04]  /*03c0*/  FFMA R9, R7, R8, -1 ;  /* 0xbf80000007097423 */ /* 0x001fc80000000008 */
[----:B------:R-:W-:-:S04]  /*03d0*/  FADD.FTZ R9, -R9, -RZ ;  /* 0x800000ff09097221 */ /* 0x000fc80000010100 */
[CCC-:B------:R-:W-:Y:S01]  /*03e0*/  FFMA.RM R10, R8.reuse, R9.reuse, R8.reuse ;  /* 0x00000009080a7223 */ /* 0x1c0fe20000004008 */
[----:B------:R-:W-:-:S04]  /*03f0*/  FFMA.RP R9, R8, R9, R8 ;  /* 0x0000000908097223 */ /* 0x000fc80000008008 */
[C---:B------:R-:W-:Y:S02]  /*0400*/  LOP3.LUT R8, R10.reuse, 0x7fffff, RZ, 0xc0, !PT ;  /* 0x007fffff0a087812 */ /* 0x040fe400078ec0ff */
[----:B------:R-:W-:Y:S02]  /*0410*/  FSETP.NEU.FTZ.AND P0, PT, R10, R9, PT ;  /* 0x000000090a00720b */ /* 0x000fe40003f1d000 */
[----:B------:R-:W-:Y:S02]  /*0420*/  LOP3.LUT R8, R8, 0x800000, RZ, 0xfc, !PT ;  /* 0x0080000008087812 */ /* 0x000fe400078efcff */
[----:B------:R-:W-:Y:S02]  /*0430*/  SEL R9, RZ, 0xffffffff, !P0 ;  /* 0xffffffffff097807 */ /* 0x000fe40004000000 */
[----:B------:R-:W-:Y:S02]  /*0440*/  LOP3.LUT R10, R11, R8, RZ, 0xc0, !PT ;  /* 0x000000080b0a7212 */ /* 0x000fe400078ec0ff */
[----:B------:R-:W-:-:S02]  /*0450*/  IADD3 R9, PT, PT, -R9, RZ, RZ ;  /* 0x000000ff09097210 */ /* 0x000fc40007ffe1ff */
[-C--:B------:R-:W-:Y:S02]  /*0460*/  SHF.R.U32.HI R10, RZ, R3.reuse, R10 ;  /* 0x00000003ff0a7219 */ /* 0x080fe4000001160a */
[----:B------:R-:W-:Y:S02]  /*0470*/  LOP3.LUT P1, RZ, R9, R3, R8, 0xf8, !PT ;  /* 0x0000000309ff7212 */ /* 0x000fe4000782f808 */
[C---:B------:R-:W-:Y:S02]  /*0480*/  LOP3.LUT P0, RZ, R10.reuse, 0x1, RZ, 0xc0, !PT ;  /* 0x000000010aff7812 */ /* 0x040fe4000780c0ff */
[----:B------:R-:W-:-:S04]  /*0490*/  LOP3.LUT P2, RZ, R10, 0x2, RZ, 0xc0, !PT ;  /* 0x000000020aff7812 */ /* 0x000fc8000784c0ff */
[----:B------:R-:W-:Y:S02]  /*04a0*/  PLOP3.LUT P0, PT, P0, P1, P2, 0xe0, 0x0 ;  /* 0x000000000000781c */ /* 0x000fe40000703c20 */
[----:B------:R-:W-:Y:S02]  /*04b0*/  LOP3.LUT P1, RZ, R0, 0x7fffff, RZ, 0xc0, !PT ;  /* 0x007fffff00ff7812 */ /* 0x000fe4000782c0ff */
[----:B------:R-:W-:-:S05]  /*04c0*/  SEL R3, RZ, 0x1, !P0 ;  /* 0x00000001ff037807 */ /* 0x000fca0004000000 */
[----:B------:R-:W-:-:S05]  /*04d0*/  IMAD.MOV R3, RZ, RZ, -R3 ;  /* 0x000000ffff037224 */ /* 0x000fca00078e0a03 */
[----:B------:R-:W-:Y:S01]  /*04e0*/  ISETP.GE.AND P0, PT, R3, RZ, PT ;  /* 0x000000ff0300720c */ /* 0x000fe20003f06270 */
[----:B------:R-:W-:-:S05]  /*04f0*/  VIADD R3, R2, 0xffffff04 ;  /* 0xffffff0402037836 */ /* 0x000fca0000000000 */
[----:B------:R-:W-:-:S07]  /*0500*/  SHF.R.U32.HI R3, RZ, R3, R8 ;  /* 0x00000003ff037219 */ /* 0x000fce0000011608 */
[----:B------:R-:W-:-:S05]  /*0510*/  @!P0 IADD3 R3, PT, PT, R3, 0x1, RZ ;  /* 0x0000000103038810 */ /* 0x000fca0007ffe0ff */
[----:B------:R-:W-:-:S05]  /*0520*/  @!P1 IMAD.SHL.U32 R3, R3, 0x2, RZ ;  /* 0x0000000203039824 */ /* 0x000fca00078e00ff */
[----:B------:R-:W-:Y:S01]  /*0530*/  LOP3.LUT R3, R3, 0x80000000, R0, 0xf8, !PT ;  /* 0x8000000003037812 */ /* 0x000fe200078ef800 */
[----:B------:R-:W-:Y:S06]  /*0540*/  BRA `(.L_x_7) ;  /* 0x0000000000047947 */ /* 0x000fec0003800000 */
.L_x_8:
[----:B------:R0:W1:Y:S02]  /*0550*/  MUFU.RCP R3, R0 ;  /* 0x0000000000037308 */ /* 0x0000640000001000 */
.L_x_7:
[----:B------:R-:W-:Y:S05]  /*0560*/  BSYNC.RECONVERGENT B1 ;  /* 0x0000000000017941 */ /* 0x000fea0003800200 */
.L_x_5:
[----:B------:R-:W-:-:S04]  /*0570*/  HFMA2 R7, -RZ, RZ, 0, 0 ;  /* 0x00000000ff077431 */ /* 0x000fc800000001ff */
[----:B01----:R-:W-:Y:S05]  /*0580*/  RET.REL.NODEC R6 `(sigmoid_kernel) ;  /* 0xfffffff8069c7950 */ /* 0x003fea0003c3ffff */
.L_x_9:
        /* <DEDUP_REMOVED lines=15> */
.L_x_75:


//--------------------- .text.cross_entropy_grad_kernel --------------------------
	.section	.text.cross_entropy_grad_kernel,"ax",@progbits
	.align	128
        .global         cross_entropy_grad_kernel
        .type           cross_entropy_grad_kernel,@function
        .size           cross_entropy_grad_kernel,(.L_x_80 - cross_entropy_grad_kernel)
        .other          cross_entropy_grad_kernel,@"STO_CUDA_ENTRY STV_DEFAULT"
cross_entropy_grad_kernel:
.text.cross_entropy_grad_kernel:
[----:B------:R-:W-:Y:S01]  /*0000*/  LDC R1, c[0x0][0x37c] ;  /* 0x0000df00ff017b82 */ /* 0x000fe20000000800 */
[----:B------:R-:W0:Y:S07]  /*0010*/  S2R R5, SR_TID.X ;  /* 0x0000000000057919 */ /* 0x000e2e0000002100 */
[----:B------:R-:W0:Y:S08]  /*0020*/  S2UR UR4, SR_CTAID.X ;  /* 0x00000000000479c3 */ /* 0x000e300000002500 */
[----:B------:R-:W0:Y:S08]  /*0030*/  LDC R0, c[0x0][0x360] ;  /* 0x0000d800ff007b82 */ /* 0x000e300000000800 */
[----:B------:R-:W1:Y:S01]  /*0040*/  LDC.64 R2, c[0x0][0x398] ;  /* 0x0000e600ff027b82 */ /* 0x000e620000000a00 */
[----:B0-----:R-:W-:-:S02]  /*0050*/  IMAD R0, R0, UR4, R5 ;  /* 0x0000000400007c24 */ /* 0x001fc4000f8e0205 */
[----:B-1----:R-:W-:-:S05]  /*0060*/  IMAD R5, R3, R2, RZ ;  /* 0x0000000203057224 */ /* 0x002fca00078e02ff */
[----:B------:R-:W-:-:S13]  /*0070*/  ISETP.GE.AND P0, PT, R0, R5, PT ;  /* 0x000000050000720c */ /* 0x000fda0003f06270 */
[----:B------:R-:W-:Y:S05]  /*0080*/  @P0 EXIT ;  /* 0x000000000000094d */ /* 0x000fea0003800000 */
[----:B------:R-:W-:Y:S01]  /*0090*/  IABS R7, R3 ;  /* 0x0000000300077213 */ /* 0x000fe20000000000 */
[----:B------:R-:W0:Y:S01]  /*00a0*/  LDCU.64 UR4, c[0x0][0x358] ;  /* 0x00006b00ff0477ac */ /* 0x000e220008000a00 */
[----:B------:R-:W-:Y:S02]  /*00b0*/  IABS R8, R0 ;  /* 0x0000000000087213 */ /* 0x000fe40000000000 */
[----:B------:R-:W1:Y:S08]  /*00c0*/  I2F.RP R2, R7 ;  /* 0x0000000700027306 */ /* 0x000e700000209400 */
[----:B-1----:R-:W1:Y:S02]  /*00d0*/  MUFU.RCP R2, R2 ;  /* 0x0000000200027308 */ /* 0x002e640000001000 */
[----:B-1----:R-:W-:-:S06]  /*00e0*/  IADD3 R4, PT, PT, R2, 0xffffffe, RZ ;  /* 0x0ffffffe02047810 */ /* 0x002fcc0007ffe0ff */
[----:B------:R1:W2:Y:S02]  /*00f0*/  F2I.FTZ.U32.TRUNC.NTZ R5, R4 ;  /* 0x0000000400057305 */ /* 0x0002a4000021f000 */
[----:B-1----:R-:W-:Y:S01]  /*0100*/  IMAD.MOV.U32 R4, RZ, RZ, RZ ;  /* 0x000000ffff047224 */ /* 0x002fe200078e00ff */
[----:B--2---:R-:W-:-:S05]  /*0110*/  IADD3 R6, PT, PT, RZ, -R5, RZ ;  /* 0x80000005ff067210 */ /* 0x004fca0007ffe0ff */
[----:B------:R-:W-:-:S04]  /*0120*/  IMAD R9, R6, R7, RZ ;  /* 0x0000000706097224 */ /* 0x000fc800078e02ff */
[----:B------:R-:W-:-:S06]  /*0130*/  IMAD.HI.U32 R5, R5, R9, R4 ;  /* 0x0000000905057227 */ /* 0x000fcc00078e0004 */
[----:B------:R-:W-:Y:S02]  /*0140*/  IMAD.HI.U32 R6, R5, R8, RZ ;  /* 0x0000000805067227 */ /* 0x000fe400078e00ff */
[----:B------:R-:W1:Y:S03]  /*0150*/  LDC.64 R4, c[0x0][0x388] ;  /* 0x0000e200ff047b82 */ /* 0x000e660000000a00 */
[----:B------:R-:W-:-:S05]  /*0160*/  IADD3 R2, PT, PT, -R6, RZ, RZ ;  /* 0x000000ff06027210 */ /* 0x000fca0007ffe1ff */
[----:B------:R-:W-:-:S05]  /*0170*/  IMAD R2, R7, R2, R8 ;  /* 0x0000000207027224 */ /* 0x000fca00078e0208 */
[----:B------:R-:W-:-:S13]  /*0180*/  ISETP.GT.U32.AND P2, PT, R7, R2, PT ;  /* 0x000000020700720c */ /* 0x000fda0003f44070 */
[----:B------:R-:W-:Y:S01]  /*0190*/  @!P2 IMAD.IADD R2, R2, 0x1, -R7 ;  /* 0x000000010202a824 */ /* 0x000fe200078e0a07 */
[----:B------:R-:W-:Y:S02]  /*01a0*/  @!P2 IADD3 R6, PT, PT, R6, 0x1, RZ ;  /* 0x000000010606a810 */ /* 0x000fe40007ffe0ff */
[----:B------:R-:W-:Y:S02]  /*01b0*/  ISETP.NE.AND P2, PT, R3, RZ, PT ;  /* 0x000000ff0300720c */ /* 0x000fe40003f45270 */
[----:B------:R-:W-:Y:S02]  /*01c0*/  ISETP.GE.U32.AND P0, PT, R2, R7, PT ;  /* 0x000000070200720c */ /* 0x000fe40003f06070 */
[----:B------:R-:W-:-:S04]  /*01d0*/  LOP3.LUT R2, R0, R3, RZ, 0x3c, !PT ;  /* 0x0000000300027212 */ /* 0x000fc800078e3cff */
[----:B------:R-:W-:-:S07]  /*01e0*/  ISETP.GE.AND P1, PT, R2, RZ, PT ;  /* 0x000000ff0200720c */ /* 0x000fce0003f26270 */
[----:B------:R-:W-:-:S06]  /*01f0*/  @P0 VIADD R6, R6, 0x1 ;  /* 0x0000000106060836 */ /* 0x000fcc0000000000 */
[----:B------:R-:W-:Y:S02]  /*0200*/  @!P1 IADD3 R6, PT, PT, -R6, RZ, RZ ;  /* 0x000000ff06069210 */ /* 0x000fe40007ffe1ff */
[----:B------:R-:W-:-:S05]  /*0210*/  @!P2 LOP3.LUT R6, RZ, R3, RZ, 0x33, !PT ;  /* 0x00000003ff06a212 */ /* 0x000fca00078e33ff */
[----:B-1----:R-:W-:-:S06]  /*0220*/  IMAD.WIDE R4, R6, 0x4, R4 ;  /* 0x0000000406047825 */ /* 0x002fcc00078e0204 */
[----:B0-----:R-:W2:Y:S01]  /*0230*/  LDG.E.CONSTANT R4, desc[UR4][R4.64] ;  /* 0x0000000404047981 */ /* 0x001ea2000c1e9900 */
[----:B------:R-:W-:-:S05]  /*0240*/  IADD3 R6, PT, PT, -R6, RZ, RZ ;  /* 0x000000ff06067210 */ /* 0x000fca0007ffe1ff */
[----:B------:R-:W-:-:S05]  /*0250*/  IMAD R3, R3, R6, R0 ;  /* 0x0000000603037224 */ /* 0x000fca00078e0200 */
[----:B--2---:R-:W-:-:S13]  /*0260*/  ISETP.NE.AND P0, PT, R3, R4, PT ;  /* 0x000000040300720c */ /* 0x004fda0003f05270 */
[----:B------:R-:W-:Y:S05]  /*0270*/  @P0 BRA `(.L_x_10) ;  /* 0x0000000000200947 */ /* 0x000fea0003800000 */
[----:B------:R-:W0:Y:S08]  /*0280*/  LDC.64 R2, c[0x0][0x380] ;  /* 0x0000e000ff027b82 */ /* 0x000e300000000a00 */
[----:B------:R-:W1:Y:S01]  /*0290*/  LDC.64 R4, c[0x0][0x390] ;  /* 0x0000e400ff047b82 */ /* 0x000e620000000a00 */
[----:B0-----:R-:W-:-:S06]  /*02a0*/  IMAD.WIDE R2, R0, 0x4, R2 ;  /* 0x0000000400027825 */ /* 0x001fcc00078e0202 */
[----:B------:R-:W2:Y:S01]  /*02b0*/  LDG.E.CONSTANT R2, desc[UR4][R2.64] ;  /* 0x0000000402027981 */ /* 0x000ea2000c1e9900 */
[----:B-1----:R-:W-:-:S04]  /*02c0*/  IMAD.WIDE R4, R0, 0x4, R4 ;  /* 0x0000000400047825 */ /* 0x002fc800078e0204 */
[----:B--2---:R-:W-:-:S05]  /*02d0*/  FADD R7, R2, -1 ;  /* 0xbf80000002077421 */ /* 0x004fca0000000000 */
[----:B------:R-:W-:Y:S01]  /*02e0*/  STG.E desc[UR4][R4.64], R7 ;  /* 0x0000000704007986 */ /* 0x000fe2000c101904 */
[----:B------:R-:W-:Y:S05]  /*02f0*/  EXIT ;  /* 0x000000000000794d */ /* 0x000fea0003800000 */
.L_x_10:
[----:B------:R-:W0:Y:S08]  /*0300*/  LDC.64 R2, c[0x0][0x380] ;  /* 0x0000e000ff027b82 */ /* 0x000e300000000a00 */
[----:B------:R-:W1:Y:S01]  /*0310*/  LDC.64 R4, c[0x0][0x390] ;  /* 0x0000e400ff047b82 */ /* 0x000e620000000a00 */
[----:B0-----:R-:W-:-:S06]  /*0320*/  IMAD.WIDE R2, R0, 0x4, R2 ;  /* 0x0000000400027825 */ /* 0x001fcc00078e0202 */
[----:B------:R-:W2:Y:S01]  /*0330*/  LDG.E.CONSTANT R3, desc[UR4][R2.64] ;  /* 0x0000000402037981 */ /* 0x000ea2000c1e9900 */
[----:B-1----:R-:W-:-:S05]  /*0340*/  IMAD.WIDE R4, R0, 0x4, R4 ;  /* 0x0000000400047825 */ /* 0x002fca00078e0204 */
[----:B--2---:R-:W-:Y:S01]  /*0350*/  STG.E desc[UR4][R4.64], R3 ;  /* 0x0000000304007986 */ /* 0x004fe2000c101904 */
[----:B------:R-:W-:Y:S05]  /*0360*/  EXIT ;  /* 0x000000000000794d */ /* 0x000fea0003800000 */
.L_x_11:
        /* <DEDUP_REMOVED lines=9> */
.L_x_80:


//--------------------- .text.softmax_kernel      --------------------------
	.section	.text.softmax_kernel,"ax",@progbits
	.align	128
        .global         softmax_kernel
        .type           softmax_kernel,@function
        .size           softmax_kernel,(.L_x_76 - softmax_kernel)
        .other          softmax_kernel,@"STO_CUDA_ENTRY STV_DEFAULT"
softmax_kernel:
.text.softmax_kernel:
[----:B------:R-:W-:Y:S08]  /*0000*/  LDC R1, c[0x0][0x37c] ;  /* 0x0000df00ff017b82 */ /* 0x000ff00000000800 */
[----:B------:R-:W0:Y:S08]  /*0010*/  S2UR UR4, SR_CTAID.X ;  /* 0x00000000000479c3 */ /* 0x000e300000002500 */
[----:B------:R-:W0:Y:S02]  /*0020*/  LDC R0, c[0x0][0x390] ;  /* 0x0000e400ff007b82 */ /* 0x000e240000000800 */
[----:B0-----:R-:W-:-:S13]  /*0030*/  ISETP.LE.AND P0, PT, R0, UR4, PT ;  /* 0x0000000400007c0c */ /* 0x001fda000bf03270 */
[----:B------:R-:W-:Y:S05]  /*0040*/  @P0 EXIT ;  /* 0x000000000000094d */ /* 0x000fea0003800000 */
[----:B------:R-:W0:Y:S01]  /*0050*/  S2R R24, SR_TID.X ;  /* 0x0000000000187919 */ /* 0x000e220000002100 */
[----:B------:R-:W1:Y:S01]  /*0060*/  LDC R0, c[0x0][0x394] ;  /* 0x0000e500ff007b82 */ /* 0x000e620000000800 */
[----:B------:R-:W2:Y:S01]  /*0070*/  LDCU.64 UR6, c[0x0][0x358] ;  /* 0x00006b00ff0677ac */ /* 0x000ea20008000a00 */
[----:B------:R-:W-:Y:S01]  /*0080*/  BSSY.RECONVERGENT B0, `(.L_x_12) ;  /* 0x0000072000007945 */ /* 0x000fe20003800200 */
[----:B-1----:R-:W-:Y:S01]  /*0090*/  IMAD R2, R0, UR4, RZ ;  /* 0x0000000400027c24 */ /* 0x002fe2000f8e02ff */
[----:B0-----:R-:W-:-:S13]  /*00a0*/  ISETP.NE.AND P0, PT, R24, RZ, PT ;  /* 0x000000ff1800720c */ /* 0x001fda0003f05270 */
[----:B--2---:R-:W-:Y:S05]  /*00b0*/  @P0 BRA `(.L_x_13) ;  /* 0x0000000400b80947 */ /* 0x004fea0003800000 */
[----:B------:R-:W-:Y:S02]  /*00c0*/  ISETP.GE.AND P1, PT, R0, 0x1, PT ;  /* 0x000000010000780c */ /* 0x000fe40003f26270 */
[----:B------:R-:W-:-:S11]  /*00d0*/  MOV R3, 0xff800000 ;  /* 0xff80000000037802 */ /* 0x000fd60000000f00 */
[----:B------:R-:W-:Y:S05]  /*00e0*/  @!P1 BRA `(.L_x_14) ;  /* 0x00000004009c9947 */ /* 0x000fea0003800000 */
[C---:B------:R-:W-:Y:S01]  /*00f0*/  ISETP.GE.U32.AND P2, PT, R0.reuse, 0x10, PT ;  /* 0x000000100000780c */ /* 0x040fe20003f46070 */
[----:B------:R-:W-:Y:S01]  /*0100*/  HFMA2 R5, -RZ, RZ, 0, 0 ;  /* 0x00000000ff057431 */ /* 0x000fe200000001ff */
[----:B------:R-:W-:Y:S02]  /*0110*/  LOP3.LUT R20, R0, 0xf, RZ, 0xc0, !PT ;  /* 0x0000000f00147812 */ /* 0x000fe400078ec0ff */
[----:B------:R-:W-:Y:S02]  /*0120*/  MOV R3, 0xff800000 ;  /* 0xff80000000037802 */ /* 0x000fe40000000f00 */
[----:B------:R-:W-:-:S07]  /*0130*/  ISETP.NE.AND P1, PT, R20, RZ, PT ;  /* 0x000000ff1400720c */ /* 0x000fce0003f25270 */
[----:B------:R-:W-:Y:S06]  /*0140*/  @!P2 BRA `(.L_x_15) ;  /* 0x000000000094a947 */ /* 0x000fec0003800000 */
[----:B------:R-:W0:Y:S01]  /*0150*/  LDC.64 R6, c[0x0][0x380] ;  /* 0x0000e000ff067b82 */ /* 0x000e220000000a00 */
[----:B------:R-:W-:Y:S02]  /*0160*/  LOP3.LUT R5, R0, 0x7ffffff0, RZ, 0xc0, !PT ;  /* 0x7ffffff000057812 */ /* 0x000fe400078ec0ff */
[----:B------:R-:W-:Y:S02]  /*0170*/  MOV R3, 0xff800000 ;  /* 0xff80000000037802 */ /* 0x000fe40000000f00 */
[----:B------:R-:W-:Y:S01]  /*0180*/  IADD3 R4, PT, PT, -R5, RZ, RZ ;  /* 0x000000ff05047210 */ /* 0x000fe20007ffe1ff */
[----:B0-----:R-:W-:-:S03]  /*0190*/  IMAD.WIDE.U32 R6, R2, 0x4, R6 ;  /* 0x0000000402067825 */ /* 0x001fc600078e0006 */
[----:B------:R-:W-:-:S04]  /*01a0*/  IADD3 R13, P2, PT, R6, 0x20, RZ ;  /* 0x00000020060d7810 */ /* 0x000fc80007f5e0ff */
[----:B------:R-:W-:-:S09]  /*01b0*/  IADD3.X R7, PT, PT, RZ, R7, RZ, P2, !PT ;  /* 0x00000007ff077210 */ /* 0x000fd200017fe4ff */
.L_x_16:
[----:B------:R-:W-:-:S05]  /*01c0*/  MOV R6, R13 ;  /* 0x0000000d00067202 */ /* 0x000fca0000000f00 */
[----:B------:R-:W2:Y:S04]  /*01d0*/  LDG.E.CONSTANT R14, desc[UR6][R6.64+-0x20] ;  /* 0xffffe006060e7981 */ /* 0x000ea8000c1e9900 */
[----:B------:R-:W2:Y:S04]  /*01e0*/  LDG.E.CONSTANT R15, desc[UR6][R6.64+-0x1c] ;  /* 0xffffe406060f7981 */ /* 0x000ea8000c1e9900 */
[----:B------:R-:W3:Y:S04]  /*01f0*/  LDG.E.CONSTANT R17, desc[UR6][R6.64+-0x18] ;  /* 0xffffe80606117981 */ /* 0x000ee8000c1e9900 */
[----:B------:R-:W3:Y:S04]  /*0200*/  LDG.E.CONSTANT R16, desc[UR6][R6.64+-0x14] ;  /* 0xffffec0606107981 */ /* 0x000ee8000c1e9900 */
[----:B------:R-:W4:Y:S04]  /*0210*/  LDG.E.CONSTANT R19, desc[UR6][R6.64+-0x10] ;  /* 0xfffff00606137981 */ /* 0x000f28000c1e9900 */
[----:B------:R-:W4:Y:S04]  /*0220*/  LDG.E.CONSTANT R18, desc[UR6][R6.64+-0xc] ;  /* 0xfffff40606127981 */ /* 0x000f28000c1e9900 */
[----:B------:R-:W5:Y:S04]  /*0230*/  LDG.E.CONSTANT R21, desc[UR6][R6.64+-0x8] ;  /* 0xfffff80606157981 */ /* 0x000f68000c1e9900 */
        /* <DEDUP_REMOVED lines=8> */
[----:B------:R0:W5:Y:S01]  /*02c0*/  LDG.E.CONSTANT R8, desc[UR6][R6.64+0x1c] ;  /* 0x00001c0606087981 */ /* 0x000162000c1e9900 */
[----:B------:R-:W-:-:S04]  /*02d0*/  IADD3 R4, PT, PT, R4, 0x10, RZ ;  /* 0x0000001004047810 */ /* 0x000fc80007ffe0ff */
[----:B------:R-:W-:Y:S02]  /*02e0*/  ISETP.NE.AND P2, PT, R4, RZ, PT ;  /* 0x000000ff0400720c */ /* 0x000fe40003f45270 */
[----:B--2---:R-:W-:-:S04]  /*02f0*/  FMNMX3 R14, R3, R14, R15, !PT ;  /* 0x0000000e030e7276 */ /* 0x004fc8000780000f */
[----:B---3--:R-:W-:-:S04]  /*0300*/  FMNMX3 R14, R14, R17, R16, !PT ;  /* 0x000000110e0e7276 */ /* 0x008fc80007800010 */
[----:B----4-:R-:W-:-:S04]  /*0310*/  FMNMX3 R14, R14, R19, R18, !PT ;  /* 0x000000130e0e7276 */ /* 0x010fc80007800012 */
[----:B-----5:R-:W-:-:S04]  /*0320*/  FMNMX3 R14, R14, R21, R22, !PT ;  /* 0x000000150e0e7276 */ /* 0x020fc80007800016 */
[----:B------:R-:W-:-:S04]  /*0330*/  FMNMX3 R14, R14, R23, R25, !PT ;  /* 0x000000170e0e7276 */ /* 0x000fc80007800019 */
[----:B------:R-:W-:Y:S02]  /*0340*/  FMNMX3 R10, R14, R13, R10, !PT ;  /* 0x0000000d0e0a7276 */ /* 0x000fe4000780000a */
[----:B------:R-:W-:-:S04]  /*0350*/  IADD3 R13, P3, PT, R6, 0x40, RZ ;  /* 0x00000040060d7810 */ /* 0x000fc80007f7e0ff */
[----:B0-----:R-:W-:Y:S02]  /*0360*/  IADD3.X R7, PT, PT, RZ, R7, RZ, P3, !PT ;  /* 0x00000007ff077210 */ /* 0x001fe40001ffe4ff */
[----:B------:R-:W-:-:S04]  /*0370*/  FMNMX3 R9, R10, R12, R9, !PT ;  /* 0x0000000c0a097276 */ /* 0x000fc80007800009 */
[----:B------:R-:W-:Y:S01]  /*0380*/  FMNMX3 R3, R9, R11, R8, !PT ;  /* 0x0000000b09037276 */ /* 0x000fe20007800008 */
[----:B------:R-:W-:Y:S06]  /*0390*/  @P2 BRA `(.L_x_16) ;  /* 0xfffffffc00882947 */ /* 0x000fec000383ffff */
.L_x_15:
[----:B------:R-:W-:Y:S05]  /*03a0*/  @!P1 BRA `(.L_x_14) ;  /* 0x0000000000ec9947 */ /* 0x000fea0003800000 */
[----:B------:R-:W-:Y:S02]  /*03b0*/  ISETP.GE.U32.AND P2, PT, R20, 0x8, PT ;  /* 0x000000081400780c */ /* 0x000fe40003f46070 */
[----:B------:R-:W-:-:S04]  /*03c0*/  LOP3.LUT R16, R0, 0x7, RZ, 0xc0, !PT ;  /* 0x0000000700107812 */ /* 0x000fc800078ec0ff */
[----:B------:R-:W-:-:S07]  /*03d0*/  ISETP.NE.AND P1, PT, R16, RZ, PT ;  /* 0x000000ff1000720c */ /* 0x000fce0003f25270 */
[----:B------:R-:W-:Y:S06]  /*03e0*/  @!P2 BRA `(.L_x_17) ;  /* 0x000000000054a947 */ /* 0x000fec0003800000 */
[----:B------:R-:W0:Y:S01]  /*03f0*/  LDC.64 R12, c[0x0][0x380] ;  /* 0x0000e000ff0c7b82 */ /* 0x000e220000000a00 */
[CC--:B------:R-:W-:Y:S02]  /*0400*/  IADD3 R4, P2, PT, R2.reuse, R5.reuse, RZ ;  /* 0x0000000502047210 */ /* 0x0c0fe40007f5e0ff */
[----:B------:R-:W-:Y:S02]  /*0410*/  IADD3 R7, PT, PT, R2, R5, RZ ;  /* 0x0000000502077210 */ /* 0x000fe40007ffe0ff */
[----:B------:R-:W-:-:S03]  /*0420*/  IADD3.X R10, PT, PT, RZ, RZ, RZ, P2, !PT ;  /* 0x000000ffff0a7210 */ /* 0x000fc600017fe4ff */
[----:B------:R-:W1:Y:S01]  /*0430*/  LDC.64 R8, c[0x0][0x380] ;  /* 0x0000e000ff087b82 */ /* 0x000e620000000a00 */
[----:B0-----:R-:W-:Y:S01]  /*0440*/  LEA R6, P2, R4, R12, 0x2 ;  /* 0x0000000c04067211 */ /* 0x001fe200078410ff */
[----:B-1----:R-:W-:-:S03]  /*0450*/  IMAD.WIDE.U32 R8, R7, 0x4, R8 ;  /* 0x0000000407087825 */ /* 0x002fc600078e0008 */
[----:B------:R-:W-:-:S03]  /*0460*/  LEA.HI.X R7, R4, R13, R10, 0x2, P2 ;  /* 0x0000000d04077211 */ /* 0x000fc600010f140a */
[----:B------:R-:W2:Y:S04]  /*0470*/  LDG.E.CONSTANT R8, desc[UR6][R8.64] ;  /* 0x0000000608087981 */ /* 0x000ea8000c1e9900 */
[----:B------:R-:W2:Y:S04]  /*0480*/  LDG.E.CONSTANT R4, desc[UR6][R6.64+0x4] ;  /* 0x0000040606047981 */ /* 0x000ea8000c1e9900 */
[----:B------:R-:W3:Y:S04]  /*0490*/  LDG.E.CONSTANT R11, desc[UR6][R6.64+0x8] ;  /* 0x00000806060b7981 */ /* 0x000ee8000c1e9900 */
[----:B------:R-:W3:Y:S04]  /*04a0*/  LDG.E.CONSTANT R10, desc[UR6][R6.64+0xc] ;  /* 0x00000c06060a7981 */ /* 0x000ee8000c1e9900 */
[----:B------:R-:W4:Y:S04]  /*04b0*/  LDG.E.CONSTANT R13, desc[UR6][R6.64+0x10] ;  /* 0x00001006060d7981 */ /* 0x000f28000c1e9900 */
[----:B------:R-:W4:Y:S04]  /*04c0*/  LDG.E.CONSTANT R12, desc[UR6][R6.64+0x14] ;  /* 0x00001406060c7981 */ /* 0x000f28000c1e9900 */
[----:B------:R-:W5:Y:S04]  /*04d0*/  LDG.E.CONSTANT R15, desc[UR6][R6.64+0x18] ;  /* 0x00001806060f7981 */ /* 0x000f68000c1e9900 */
[----:B------:R-:W5:Y:S01]  /*04e0*/  LDG.E.CONSTANT R14, desc[UR6][R6.64+0x1c] ;  /* 0x00001c06060e7981 */ /* 0x000f62000c1e9900 */
[----:B------:R-:W-:-:S02]  /*04f0*/  IADD3 R5, PT, PT, R5, 0x8, RZ ;  /* 0x0000000805057810 */ /* 0x000fc40007ffe0ff */
[----:B--2---:R-:W-:-:S04]  /*0500*/  FMNMX3 R4, R3, R8, R4, !PT ;  /* 0x0000000803047276 */ /* 0x004fc80007800004 */
[----:B---3--:R-:W-:-:S04]  /*0510*/  FMNMX3 R4, R4, R11, R10, !PT ;  /* 0x0000000b04047276 */ /* 0x008fc8000780000a */
[----:B----4-:R-:W-:-:S04]  /*0520*/  FMNMX3 R4, R4, R13, R12, !PT ;  /* 0x0000000d04047276 */ /* 0x010fc8000780000c */
[----:B-----5:R-:W-:-:S07]  /*0530*/  FMNMX3 R3, R4, R15, R14, !PT ;  /* 0x0000000f04037276 */ /* 0x020fce000780000e */
.L_x_17:
        /* <DEDUP_REMOVED lines=16> */
[----:B------:R-:W3:Y:S01]  /*0640*/  LDG.E.CONSTANT R11, desc[UR6][R6.64+0xc] ;  /* 0x00000c06060b7981 */ /* 0x000ee2000c1e9900 */
[----:B------:R-:W-:-:S02]  /*0650*/  IADD3 R5, PT, PT, R5, 0x4, RZ ;  /* 0x0000000405057810 */ /* 0x000fc40007ffe0ff */
[----:B--2---:R-:W-:-:S04]  /*0660*/  FMNMX3 R3, R3, R8, R4, !PT ;  /* 0x0000000803037276 */ /* 0x004fc80007800004 */
[----:B---3--:R-:W-:-:S07]  /*0670*/  FMNMX3 R3, R3, R12, R11, !PT ;  /* 0x0000000c03037276 */ /* 0x008fce000780000b */
.L_x_18:
[----:B------:R-:W-:Y:S05]  /*0680*/  @!P1 BRA `(.L_x_14) ;  /* 0x0000000000349947 */ /* 0x000fea0003800000 */
[----:B------:R-:W0:Y:S01]  /*0690*/  LDC.64 R6, c[0x0][0x380] ;  /* 0x0000e000ff067b82 */ /* 0x000e220000000a00 */
[----:B------:R-:W-:Y:S02]  /*06a0*/  IADD3 R5, PT, PT, R2, R5, RZ ;  /* 0x0000000502057210 */ /* 0x000fe40007ffe0ff */
[----:B------:R-:W-:-:S03]  /*06b0*/  IADD3 R10, PT, PT, -R10, RZ, RZ ;  /* 0x000000ff0a0a7210 */ /* 0x000fc60007ffe1ff */
[----:B0-----:R-:W-:-:S03]  /*06c0*/  IMAD.WIDE.U32 R4, R5, 0x4, R6 ;  /* 0x0000000405047825 */ /* 0x001fc600078e0006 */
[----:B------:R-:W-:-:S07]  /*06d0*/  MOV R6, R4 ;  /* 0x0000000400067202 */ /* 0x000fce0000000f00 */
.L_x_19:
[----:B------:R-:W-:-:S06]  /*06e0*/  MOV R4, R6 ;  /* 0x0000000600047202 */ /* 0x000fcc0000000f00 */
[----:B------:R0:W2:Y:S01]  /*06f0*/  LDG.E.CONSTANT R4, desc[UR6][R4.64] ;  /* 0x0000000604047981 */ /* 0x0000a2000c1e9900 */
[----:B------:R-:W-:Y:S02]  /*0700*/  IADD3 R10, PT, PT, R10, 0x1, RZ ;  /* 0x000000010a0a7810 */ /* 0x000fe40007ffe0ff */
[----:B------:R-:W-:Y:S02]  /*0710*/  IADD3 R6, P2, PT, R6, 0x4, RZ ;  /* 0x0000000406067810 */ /* 0x000fe40007f5e0ff */
[----:B------:R-:W-:Y:S02]  /*0720*/  ISETP.NE.AND P1, PT, R10, RZ, PT ;  /* 0x000000ff0a00720c */ /* 0x000fe40003f25270 */
[----:B0-----:R-:W-:Y:S02]  /*0730*/  IADD3.X R5, PT, PT, RZ, R5, RZ, P2, !PT ;  /* 0x00000005ff057210 */ /* 0x001fe400017fe4ff */
[----:B--2---:R-:W-:-:S09]  /*0740*/  FMNMX R3, R4, R3, !PT ;  /* 0x0000000304037209 */ /* 0x004fd20007800000 */
[----:B------:R-:W-:Y:S05]  /*0750*/  @P1 BRA `(.L_x_19) ;  /* 0xfffffffc00e01947 */ /* 0x000fea000383ffff */
.L_x_14:
[----:B------:R-:W0:Y:S01]  /*0760*/  S2UR UR5, SR_CgaCtaId ;  /* 0x00000000000579c3 */ /* 0x000e220000008800 */
[----:B------:R-:W-:Y:S02]  /*0770*/  UMOV UR4, 0x400 ;  /* 0x0000040000047882 */ /* 0x000fe40000000000 */
[----:B0-----:R-:W-:-:S09]  /*0780*/  ULEA UR4, UR5, UR4, 0x18 ;  /* 0x0000000405047291 */ /* 0x001fd2000f8ec0ff */
[----:B------:R0:W-:Y:S03]  /*0790*/  STS [UR4], R3 ;  /* 0x00000003ff007988 */ /* 0x0001e60008000804 */
.L_x_13:
[----:B------:R-:W-:Y:S05]  /*07a0*/  BSYNC.RECONVERGENT B0 ;  /* 0x0000000000007941 */ /* 0x000fea0003800200 */
.L_x_12:
[----:B------:R-:W1:Y:S01]  /*07b0*/  S2UR UR5, SR_CgaCtaId ;  /* 0x00000000000579c3 */ /* 0x000e620000008800 */
[----:B------:R-:W-:-:S07]  /*07c0*/  UMOV UR4, 0x400 ;  /* 0x0000040000047882 */ /* 0x000fce0000000000 */
[----:B------:R-:W-:Y:S06]  /*07d0*/  BAR.SYNC.DEFER_BLOCKING 0x0 ;  /* 0x0000000000007b1d */ /* 0x000fec0000010000 */
[----:B------:R-:W-:Y:S01]  /*07e0*/  BSSY.RECONVERGENT B0, `(.L_x_20) ;  /* 0x000010c000007945 */ /* 0x000fe20003800200 */
[----:B-1----:R-:W-:-:S03]  /*07f0*/  ULEA UR4, UR5, UR4, 0x18 ;  /* 0x0000000405047291 */ /* 0x002fc6000f8ec0ff */
[----:B------:R-:W-:Y:S09]  /*0800*/  @P0 BRA `(.L_x_21) ;  /* 0x0000001000240947 */ /* 0x000ff20003800000 */
[----:B------:R-:W-:Y:S01]  /*0810*/  ISETP.GE.AND P0, PT, R0, 0x1, PT ;  /* 0x000000010000780c */ /* 0x000fe20003f06270 */
[----:B------:R-:W-:-:S12]  /*0820*/  HFMA2 R16, -RZ, RZ, 0, 0 ;  /* 0x00000000ff107431 */ /* 0x000fd800000001ff */
[----:B------:R-:W-:Y:S05]  /*0830*/  @!P0 BRA `(.L_x_22) ;  /* 0x0000001000148947 */ /* 0x000fea0003800000 */
[----:B0-----:R-:W0:Y:S01]  /*0840*/  LDS R3, [UR4] ;  /* 0x00000004ff037984 */ /* 0x001e220008000800 */
[C---:B------:R-:W-:Y:S02]  /*0850*/  ISETP.GE.U32.AND P1, PT, R0.reuse, 0x8, PT ;  /* 0x000000080000780c */ /* 0x040fe40003f26070 */
[----:B------:R-:W-:Y:S02]  /*0860*/  LOP3.LUT R25, R0, 0x7, RZ, 0xc0, !PT ;  /* 0x0000000700197812 */ /* 0x000fe400078ec0ff */
[----:B------:R-:W-:Y:S02]  /*0870*/  MOV R16, RZ ;  /* 0x000000ff00107202 */ /* 0x000fe40000000f00 */
[----:B------:R-:W-:Y:S02]  /*0880*/  ISETP.NE.AND P0, PT, R25, RZ, PT ;  /* 0x000000ff1900720c */ /* 0x000fe40003f05270 */
[----:B------:R-:W-:-:S05]  /*0890*/  MOV R9, RZ ;  /* 0x000000ff00097202 */ /* 0x000fca0000000f00 */
[----:B------:R-:W-:Y:S06]  /*08a0*/  @!P1 BRA `(.L_x_23) ;  /* 0x0000000400d89947 */ /* 0x000fec0003800000 */
[----:B------:R-:W1:Y:S01]  /*08b0*/  LDCU.128 UR8, c[0x0][0x380] ;  /* 0x00007000ff0877ac */ /* 0x000e620008000c00 */
[----:B------:R-:W-:Y:S01]  /*08c0*/  HFMA2 R5, -RZ, RZ, 0, 0 ;  /* 0x00000000ff057431 */ /* 0x000fe200000001ff */
[----:B------:R-:W-:Y:S02]  /*08d0*/  MOV R4, 0x10 ;  /* 0x0000001000047802 */ /* 0x000fe40000000f00 */
[----:B------:R-:W-:Y:S02]  /*08e0*/  LOP3.LUT R9, R0, 0x7ffffff8, RZ, 0xc0, !PT ;  /* 0x7ffffff800097812 */ /* 0x000fe400078ec0ff */
[----:B------:R-:W-:-:S03]  /*08f0*/  MOV R16, RZ ;  /* 0x000000ff00107202 */ /* 0x000fc60000000f00 */
[----:B------:R-:W-:Y:S02]  /*0900*/  IMAD.MOV R8, RZ, RZ, -R9 ;  /* 0x000000ffff087224 */ /* 0x000fe400078e0a09 */
[----:B------:R-:W-:-:S03]  /*0910*/  IMAD.WIDE.U32 R4, R2, 0x4, R4 ;  /* 0x0000000402047825 */ /* 0x000fc600078e0004 */
[C---:B-1----:R-:W-:Y:S02]  /*0920*/  IADD3 R14, P1, PT, R4.reuse, UR10, RZ ;  /* 0x0000000a040e7c10 */ /* 0x042fe4000ff3e0ff */
[----:B------:R-:W-:Y:S02]  /*0930*/  IADD3 R4, P2, PT, R4, UR8, RZ ;  /* 0x0000000804047c10 */ /* 0x000fe4000ff5e0ff */
[C---:B------:R-:W-:Y:S02]  /*0940*/  IADD3.X R19, PT, PT, R5.reuse, UR11, RZ, P1, !PT ;  /* 0x0000000b05137c10 */ /* 0x040fe40008ffe4ff */
[----:B------:R-:W-:-:S09]  /*0950*/  IADD3.X R5, PT, PT, R5, UR9, RZ, P2, !PT ;  /* 0x0000000905057c10 */ /* 0x000fd200097fe4ff */
.L_x_24:
[----:B------:R-:W0:Y:S04]  /*0960*/  LDG.E.CONSTANT R28, desc[UR6][R4.64+-0x10] ;  /* 0xfffff006041c7981 */ /* 0x000e28000c1e9900 */
[----:B------:R-:W2:Y:S04]  /*0970*/  LDG.E.CONSTANT R15, desc[UR6][R4.64+-0xc] ;  /* 0xfffff406040f7981 */ /* 0x000ea8000c1e9900 */
[----:B------:R-:W3:Y:S04]  /*0980*/  LDG.E.CONSTANT R10, desc[UR6][R4.64+-0x8] ;  /* 0xfffff806040a7981 */ /* 0x000ee8000c1e9900 */
[----:B------:R-:W4:Y:S04]  /*0990*/  LDG.E.CONSTANT R26, desc[UR6][R4.64+-0x4] ;  /* 0xfffffc06041a7981 */ /* 0x000f28000c1e9900 */
[----:B------:R-:W5:Y:S04]  /*09a0*/  LDG.E.CONSTANT R22, desc[UR6][R4.64] ;  /* 0x0000000604167981 */ /* 0x000f68000c1e9900 */
[----:B------:R-:W5:Y:S04]  /*09b0*/  LDG.E.CONSTANT R12, desc[UR6][R4.64+0x4] ;  /* 0x00000406040c7981 */ /* 0x000f68000c1e9900 */
[----:B------:R-:W5:Y:S04]  /*09c0*/  LDG.E.CONSTANT R20, desc[UR6][R4.64+0x8] ;  /* 0x0000080604147981 */ /* 0x000f68000c1e9900 */
[----:B------:R1:W5:Y:S01]  /*09d0*/  LDG.E.CONSTANT R18, desc[UR6][R4.64+0xc] ;  /* 0x00000c0604127981 */ /* 0x000362000c1e9900 */
[----:B------:R-:W-:-:S02]  /*09e0*/  MOV R6, 0x3bbb989d ;  /* 0x3bbb989d00067802 */ /* 0x000fc40000000f00 */
[----:B------:R-:W-:Y:S02]  /*09f0*/  MOV R7, 0x437c0000 ;  /* 0x437c000000077802 */ /* 0x000fe40000000f00 */
[----:B------:R-:W-:-:S04]  /*0a00*/  IADD3 R8, PT, PT, R8, 0x8, RZ ;  /* 0x0000000808087810 */ /* 0x000fc80007ffe0ff */
[----:B------:R-:W-:Y:S02]  /*0a10*/  ISETP.NE.AND P1, PT, R8, RZ, PT ;  /* 0x000000ff0800720c */ /* 0x000fe40003f25270 */
[----:B-1----:R-:W-:-:S04]  /*0a20*/  IADD3 R4, P3, PT, R4, 0x20, RZ ;  /* 0x0000002004047810 */ /* 0x002fc80007f7e0ff */
[----:B------:R-:W-:Y:S01]  /*0a30*/  IADD3.X R5, PT, PT, RZ, R5, RZ, P3, !PT ;  /* 0x00000005ff057210 */ /* 0x000fe20001ffe4ff */
[----:B0-----:R-:W-:-:S04]  /*0a40*/  FADD R23, -R3, R28 ;  /* 0x0000001c03177221 */ /* 0x001fc80000000100 */
[----:B------:R-:W-:Y:S01]  /*0a50*/  FFMA.SAT R28, R23, R6, 0.5 ;  /* 0x3f000000171c7423 */ /* 0x000fe20000002006 */
[----:B--2---:R-:W-:-:S03]  /*0a60*/  FADD R15, -R3, R15 ;  /* 0x0000000f030f7221 */ /* 0x004fc60000000100 */
[-C--:B------:R-:W-:Y:S01]  /*0a70*/  FFMA.RM R11, R28, R7.reuse, 12582913 ;  /* 0x4b4000011c0b7423 */ /* 0x080fe20000004007 */
[-C--:B------:R-:W-:Y:S01]  /*0a80*/  FFMA.SAT R13, R15, R6.reuse, 0.5 ;  /* 0x3f0000000f0d7423 */ /* 0x080fe20000002006 */
[----:B---3--:R-:W-:Y:S02]  /*0a90*/  FADD R17, -R3, R10 ;  /* 0x0000000a03117221 */ /* 0x008fe40000000100 */
[----:B------:R-:W-:Y:S01]  /*0aa0*/  FADD R28, R11, -12583039 ;  /* 0xcb40007f0b1c7421 */ /* 0x000fe20000000000 */
[-C--:B------:R-:W-:Y:S01]  /*0ab0*/  FFMA.RM R13, R13, R7.reuse, 12582913 ;  /* 0x4b4000010d0d7423 */ /* 0x080fe20000004007 */
[----:B------:R-:W-:Y:S01]  /*0ac0*/  FFMA.SAT R10, R17, R6, 0.5 ;  /* 0x3f000000110a7423 */ /* 0x000fe20000002006 */
[----:B----4-:R-:W-:Y:S01]  /*0ad0*/  FADD R21, -R3, R26 ;  /* 0x0000001a03157221 */ /* 0x010fe20000000100 */
[----:B------:R-:W-:Y:S02]  /*0ae0*/  FFMA R28, R23, 1.4426950216293334961, -R28 ;  /* 0x3fb8aa3b171c7823 */ /* 0x000fe4000000081c */
[----:B------:R-:W-:-:S02]  /*0af0*/  FFMA.RM R10, R10, R7, 12582913 ;  /* 0x4b4000010a0a7423 */ /* 0x000fc40000004007 */
[----:B------:R-:W-:Y:S01]  /*0b00*/  FFMA R23, R23, 1.925963033500011079e-08, R28 ;  /* 0x32a5706017177823 */ /* 0x000fe2000000001c */
[C---:B------:R-:W-:Y:S01]  /*0b10*/  FADD R28, R13.reuse, -12583039 ;  /* 0xcb40007f0d1c7421 */ /* 0x040fe20000000000 */
[----:B------:R-:W-:Y:S02]  /*0b20*/  SHF.L.U32 R13, R13, 0x17, RZ ;  /* 0x000000170d0d7819 */ /* 0x000fe400000006ff */
[C---:B------:R-:W-:Y:S01]  /*0b30*/  SHF.L.U32 R26, R10.reuse, 0x17, RZ ;  /* 0x000000170a1a7819 */ /* 0x040fe200000006ff */
[C---:B------:R-:W-:Y:S01]  /*0b40*/  FFMA R28, R15.reuse, 1.4426950216293334961, -R28 ;  /* 0x3fb8aa3b0f1c7823 */ /* 0x040fe2000000081c */
[----:B------:R-:W0:Y:S03]  /*0b50*/  MUFU.EX2 R23, R23 ;  /* 0x0000001700177308 */ /* 0x000e260000000800 */
[----:B------:R-:W-:Y:S01]  /*0b60*/  FFMA R27, R15, 1.925963033500011079e-08, R28 ;  /* 0x32a570600f1b7823 */ /* 0x000fe2000000001c */
[----:B------:R-:W-:-:S04]  /*0b70*/  FADD R28, R10, -12583039 ;  /* 0xcb40007f0a1c7421 */ /* 0x000fc80000000000 */
[C---:B------:R-:W-:Y:S01]  /*0b80*/  FFMA R28, R17.reuse, 1.4426950216293334961, -R28 ;  /* 0x3fb8aa3b111c7823 */ /* 0x040fe2000000081c */
[----:B------:R1:W2:Y:S03]  /*0b90*/  MUFU.EX2 R15, R27 ;  /* 0x0000001b000f7308 */ /* 0x0002a60000000800 */
[----:B------:R-:W-:Y:S01]  /*0ba0*/  FFMA R29, R17, 1.925963033500011079e-08, R28 ;  /* 0x32a57060111d7823 */ /* 0x000fe2000000001c */
[----:B------:R-:W-:-:S04]  /*0bb0*/  SHF.L.U32 R28, R11, 0x17, RZ ;  /* 0x000000170b1c7819 */ /* 0x000fc800000006ff */
[----:B------:R-:W3:Y:S01]  /*0bc0*/  MUFU.EX2 R17, R29 ;  /* 0x0000001d00117308 */ /* 0x000ee20000000800 */
[----:B0-----:R-:W-:Y:S01]  /*0bd0*/  FMUL R11, R28, R23 ;  /* 0x000000171c0b7220 */ /* 0x001fe20000400000 */
[----:B------:R-:W-:Y:S01]  /*0be0*/  FFMA.SAT R28, R21, R6, 0.5 ;  /* 0x3f000000151c7423 */ /* 0x000fe20000002006 */
[C---:B-----5:R-:W-:Y:S01]  /*0bf0*/  FADD R23, -R3.reuse, R22 ;  /* 0x0000001603177221 */ /* 0x060fe20000000100 */
[----:B-1----:R-:W-:Y:S02]  /*0c00*/  FADD R27, -R3, R12 ;  /* 0x0000000c031b7221 */ /* 0x002fe40000000100 */
[----:B------:R-:W-:Y:S01]  /*0c10*/  FFMA.RM R10, R28, R7, 12582913 ;  /* 0x4b4000011c0a7423 */ /* 0x000fe20000004007 */
[----:B--2---:R-:W-:-:S03]  /*0c20*/  FMUL R15, R13, R15 ;  /* 0x0000000f0d0f7220 */ /* 0x004fc60000400000 */
[----:B------:R-:W-:-:S04]  /*0c30*/  FADD R22, R10, -12583039 ;  /* 0xcb40007f0a167421 */ /* 0x000fc80000000000 */
[----:B------:R-:W-:Y:S01]  /*0c40*/  FFMA R22, R21, 1.4426950216293334961, -R22 ;  /* 0x3fb8aa3b15167823 */ /* 0x000fe20000000816 */
[----:B---3--:R-:W-:Y:S01]  /*0c50*/  FMUL R17, R26, R17 ;  /* 0x000000111a117220 */ /* 0x008fe20000400000 */
[-C--:B------:R-:W-:Y:S02]  /*0c60*/  FFMA.SAT R26, R23, R6.reuse, 0.5 ;  /* 0x3f000000171a7423 */ /* 0x080fe40000002006 */
[----:B------:R-:W-:Y:S01]  /*0c70*/  FFMA R29, R21, 1.925963033500011079e-08, R22 ;  /* 0x32a57060151d7823 */ /* 0x000fe20000000016 */
[----:B------:R-:W-:Y:S01]  /*0c80*/  FFMA.SAT R22, R27, R6, 0.5 ;  /* 0x3f0000001b167423 */ /* 0x000fe20000002006 */
[----:B------:R-:W-:-:S04]  /*0c90*/  FFMA.RM R13, R26, R7, 12582913 ;  /* 0x4b4000011a0d7423 */ /* 0x000fc80000004007 */
[C---:B------:R-:W-:Y:S01]  /*0ca0*/  FADD R12, R13.reuse, -12583039 ;  /* 0xcb40007f0d0c7421 */ /* 0x040fe20000000000 */
[----:B------:R-:W-:-:S03]  /*0cb0*/  SHF.L.U32 R13, R13, 0x17, RZ ;  /* 0x000000170d0d7819 */ /* 0x000fc600000006ff */
[----:B------:R-:W-:Y:S01]  /*0cc0*/  FFMA R28, R23, 1.4426950216293334961, -R12 ;  /* 0x3fb8aa3b171c7823 */ /* 0x000fe2000000080c */
[----:B------:R-:W-:-:S03]  /*0cd0*/  FFMA.RM R12, R22, R7, 12582913 ;  /* 0x4b400001160c7423 */ /* 0x000fc60000004007 */
[----:B------:R-:W-:Y:S01]  /*0ce0*/  FFMA R28, R23, 1.925963033500011079e-08, R28 ;  /* 0x32a57060171c7823 */ /* 0x000fe2000000001c */
[----:B------:R-:W-:Y:S01]  /*0cf0*/  FADD R22, R12, -12583039 ;  /* 0xcb40007f0c167421 */ /* 0x000fe20000000000 */
[----:B------:R-:W-:-:S03]  /*0d00*/  FADD R23, -R3, R20 ;  /* 0x0000001403177221 */ /* 0x000fc60000000100 */
[----:B------:R-:W-:Y:S01]  /*0d10*/  FFMA R22, R27, 1.4426950216293334961, -R22 ;  /* 0x3fb8aa3b1b167823 */ /* 0x000fe20000000816 */
[----:B------:R-:W-:-:S03]  /*0d20*/  FFMA.SAT R20, R23, R6, 0.5 ;  /* 0x3f00000017147423 */ /* 0x000fc60000002006 */
[----:B------:R-:W-:Y:S01]  /*0d30*/  FFMA R22, R27, 1.925963033500011079e-08, R22 ;  /* 0x32a570601b167823 */ /* 0x000fe20000000016 */
[----:B------:R-:W-:Y:S01]  /*0d40*/  FADD R27, -R3, R18 ;  /* 0x00000012031b7221 */ /* 0x000fe20000000100 */
[----:B------:R-:W-:Y:S01]  /*0d50*/  FFMA.RM R21, R20, R7, 12582913 ;  /* 0x4b40000114157423 */ /* 0x000fe20000004007 */
[----:B------:R-:W0:Y:S02]  /*0d60*/  MUFU.EX2 R18, R28 ;  /* 0x0000001c00127308 */ /* 0x000e240000000800 */
[----:B------:R-:W-:Y:S01]  /*0d70*/  FFMA.SAT R26, R27, R6, 0.5 ;  /* 0x3f0000001b1a7423 */ /* 0x000fe20000002006 */
[----:B------:R-:W-:-:S03]  /*0d80*/  FADD R20, R21, -12583039 ;  /* 0xcb40007f15147421 */ /* 0x000fc60000000000 */
[----:B------:R-:W-:Y:S01]  /*0d90*/  FFMA.RM R26, R26, R7, 12582913 ;  /* 0x4b4000011a1a7423 */ /* 0x000fe20000004007 */
[C---:B------:R-:W-:Y:S01]  /*0da0*/  FFMA R20, R23.reuse, 1.4426950216293334961, -R20 ;  /* 0x3fb8aa3b17147823 */ /* 0x040fe20000000814 */
[----:B------:R-:W-:Y:S01]  /*0db0*/  MUFU.EX2 R22, R22 ;  /* 0x0000001600167308 */ /* 0x000fe20000000800 */
[----:B------:R-:W-:Y:S01]  /*0dc0*/  MOV R7, R19 ;  /* 0x0000001300077202 */ /* 0x000fe20000000f00 */
[----:B------:R-:W-:Y:S01]  /*0dd0*/  FADD R6, R26, -12583039 ;  /* 0xcb40007f1a067421 */ /* 0x000fe20000000000 */
[----:B------:R-:W-:Y:S01]  /*0de0*/  FFMA R23, R23, 1.925963033500011079e-08, R20 ;  /* 0x32a5706017177823 */ /* 0x000fe20000000014 */
[----:B------:R-:W-:Y:S02]  /*0df0*/  SHF.L.U32 R19, R10, 0x17, RZ ;  /* 0x000000170a137819 */ /* 0x000fe400000006ff */
[----:B------:R-:W-:Y:S01]  /*0e00*/  FFMA R6, R27, 1.4426950216293334961, -R6 ;  /* 0x3fb8aa3b1b067823 */ /* 0x000fe20000000806 */
[----:B------:R-:W-:Y:S01]  /*0e10*/  SHF.L.U32 R10, R21, 0x17, RZ ;  /* 0x00000017150a7819 */ /* 0x000fe200000006ff */
[----:B------:R-:W1:Y:S01]  /*0e20*/  MUFU.EX2 R20, R29 ;  /* 0x0000001d00147308 */ /* 0x000e620000000800 */
[----:B------:R-:W-:Y:S01]  /*0e30*/  SHF.L.U32 R21, R26, 0x17, RZ ;  /* 0x000000171a157819 */ /* 0x000fe200000006ff */
[----:B------:R-:W-:Y:S01]  /*0e40*/  FFMA R6, R27, 1.925963033500011079e-08, R6 ;  /* 0x32a570601b067823 */ /* 0x000fe20000000006 */
[----:B------:R-:W-:Y:S01]  /*0e50*/  FADD R27, R11, R16 ;  /* 0x000000100b1b7221 */ /* 0x000fe20000000000 */
[----:B0-----:R-:W-:-:S04]  /*0e60*/  FMUL R13, R13, R18 ;  /* 0x000000120d0d7220 */ /* 0x001fc80000400000 */
[----:B------:R-:W0:Y:S08]  /*0e70*/  MUFU.EX2 R23, R23 ;  /* 0x0000001700177308 */ /* 0x000e300000000800 */
[----:B------:R2:W3:Y:S01]  /*0e80*/  MUFU.EX2 R16, R6 ;  /* 0x0000000600107308 */ /* 0x0004e20000000800 */
[----:B-1----:R-:W-:Y:S01]  /*0e90*/  FMUL R19, R19, R20 ;  /* 0x0000001413137220 */ /* 0x002fe20000400000 */
[----:B--2---:R-:W-:Y:S01]  /*0ea0*/  MOV R6, R14 ;  /* 0x0000000e00067202 */ /* 0x004fe20000000f00 */
[----:B------:R-:W-:Y:S01]  /*0eb0*/  FADD R14, R27, R15 ;  /* 0x0000000f1b0e7221 */ /* 0x000fe20000000000 */
[----:B------:R-:W-:Y:S01]  /*0ec0*/  SHF.L.U32 R27, R12, 0x17, RZ ;  /* 0x000000170c1b7819 */ /* 0x000fe200000006ff */
[----:B0-----:R-:W-:-:S02]  /*0ed0*/  FMUL R23, R10, R23 ;  /* 0x000000170a177220 */ /* 0x001fc40000400000 */
[----:B------:R-:W-:Y:S01]  /*0ee0*/  STG.E desc[UR6][R6.64+-0x10], R11 ;  /* 0xfffff00b06007986 */ /* 0x000fe2000c101906 */
[----:B------:R-:W-:Y:S01]  /*0ef0*/  FADD R14, R14, R17 ;  /* 0x000000110e0e7221 */ /* 0x000fe20000000000 */
[----:B------:R-:W-:Y:S01]  /*0f00*/  FMUL R27, R27, R22 ;  /* 0x000000161b1b7220 */ /* 0x000fe20000400000 */
[----:B---3--:R-:W-:Y:S01]  /*0f10*/  FMUL R21, R21, R16 ;  /* 0x0000001015157220 */ /* 0x008fe20000400000 */
[----:B------:R-:W-:Y:S01]  /*0f20*/  STG.E desc[UR6][R6.64+-0xc], R15 ;  /* 0xfffff40f06007986 */ /* 0x000fe2000c101906 */
[----:B------:R-:W-:-:S03]  /*0f30*/  FADD R14, R14, R19 ;  /* 0x000000130e0e7221 */ /* 0x000fc60000000000 */
[----:B------:R-:W-:Y:S01]  /*0f40*/  STG.E desc[UR6][R6.64+-0x8], R17 ;  /* 0xfffff81106007986 */ /* 0x000fe2000c101906 */
[----:B------:R-:W-:-:S03]  /*0f50*/  FADD R14, R14, R13 ;  /* 0x0000000d0e0e7221 */ /* 0x000fc60000000000 */
[----:B------:R-:W-:Y:S01]  /*0f60*/  STG.E desc[UR6][R6.64], R13 ;  /* 0x0000000d06007986 */ /* 0x000fe2000c101906 */
[----:B------:R-:W-:Y:S01]  /*0f70*/  FADD R10, R14, R27 ;  /* 0x0000001b0e0a7221 */ /* 0x000fe20000000000 */
[----:B------:R-:W-:Y:S02]  /*0f80*/  IADD3 R14, P2, PT, R6, 0x20, RZ ;  /* 0x00000020060e7810 */ /* 0x000fe40007f5e0ff */
[----:B------:R-:W-:Y:S01]  /*0f90*/  STG.E desc[UR6][R6.64+0x4], R27 ;  /* 0x0000041b06007986 */ /* 0x000fe2000c101906 */
[----:B------:R-:W-:-:S03]  /*0fa0*/  FADD R10, R10, R23 ;  /* 0x000000170a0a7221 */ /* 0x000fc60000000000 */
[----:B------:R-:W-:Y:S01]  /*0fb0*/  STG.E desc[UR6][R6.64+0x8], R23 ;  /* 0x0000081706007986 */ /* 0x000fe2000c101906 */
[----:B------:R-:W-:-:S03]  /*0fc0*/  FADD R16, R10, R21 ;  /* 0x000000150a107221 */ /* 0x000fc60000000000 */
[----:B------:R-:W-:Y:S04]  /*0fd0*/  STG.E desc[UR6][R6.64+0xc], R21 ;  /* 0x00000c1506007986 */ /* 0x000fe8000c101906 */
[----:B------:R0:W-:Y:S02]  /*0fe0*/  STG.E desc[UR6][R6.64+-0x4], R19 ;  /* 0xfffffc1306007986 */ /* 0x0001e4000c101906 */
[----:B0-----:R-:W-:Y:S01]  /*0ff0*/  IADD3.X R19, PT, PT, RZ, R7, RZ, P2, !PT ;  /* 0x00000007ff137210 */ /* 0x001fe200017fe4ff */
[----:B------:R-:W-:Y:S06]  /*1000*/  @P1 BRA `(.L_x_24) ;  /* 0xfffffff800541947 */ /* 0x000fec000383ffff */
.L_x_23:
[----:B------:R-:W-:Y:S05]  /*1010*/  @!P0 BRA `(.L_x_22) ;  /* 0x00000008001c8947 */ /* 0x000fea0003800000 */
[----:B------:R-:W-:Y:S02]  /*1020*/  ISETP.GE.U32.AND P1, PT, R25, 0x4, PT ;  /* 0x000000041900780c */ /* 0x000fe40003f26070 */
[----:B------:R-:W-:-:S04]  /*1030*/  LOP3.LUT R19, R0, 0x3, RZ, 0xc0, !PT ;  /* 0x0000000300137812 */ /* 0x000fc800078ec0ff */
[----:B------:R-:W-:-:S07]  /*1040*/  ISETP.NE.AND P0, PT, R19, RZ, PT ;  /* 0x000000ff1300720c */ /* 0x000fce0003f05270 */
[----:B------:R-:W-:Y:S06]  /*1050*/  @!P1 BRA `(.L_x_25) ;  /* 0x0000000400049947 */ /* 0x000fec0003800000 */
[----:B------:R-:W1:Y:S01]  /*1060*/  LDC.64 R22, c[0x0][0x380] ;  /* 0x0000e000ff167b82 */ /* 0x000e620000000a00 */
[----:B------:R-:W2:Y:S01]  /*1070*/  LDCU.128 UR8, c[0x0][0x380] ;  /* 0x00007000ff0877ac */ /* 0x000ea20008000c00 */
[CC--:B------:R-:W-:Y:S02]  /*1080*/  IADD3 R11, PT, PT, R2.reuse, R9.reuse, RZ ;  /* 0x00000009020b7210 */ /* 0x0c0fe40007ffe0ff */
[----:B------:R-:W-:-:S04]  /*1090*/  IADD3 R7, P1, PT, R2, R9, RZ ;  /* 0x0000000902077210 */ /* 0x000fc80007f3e0ff */
[----:B------:R-:W-:Y:S02]  /*10a0*/  IADD3.X R4, PT, PT, RZ, RZ, RZ, P1, !PT ;  /* 0x000000ffff047210 */ /* 0x000fe40000ffe4ff */
[C---:B------:R-:W-:Y:S02]  /*10b0*/  SHF.L.U32 R6, R7.reuse, 0x2, RZ ;  /* 0x0000000207067819 */ /* 0x040fe400000006ff */
[----:B------:R-:W-:Y:S02]  /*10c0*/  SHF.L.U64.HI R7, R7, 0x2, R4 ;  /* 0x0000000207077819 */ /* 0x000fe40000010204 */
[----:B--2---:R-:W-:Y:S01]  /*10d0*/  IADD3 R4, P1, PT, R6, UR8, RZ ;  /* 0x0000000806047c10 */ /* 0x004fe2000ff3e0ff */
[----:B-1----:R-:W-:-:S06]  /*10e0*/  IMAD.WIDE.U32 R22, R11, 0x4, R22 ;  /* 0x000000040b167825 */ /* 0x002fcc00078e0016 */
[----:B------:R-:W0:Y:S01]  /*10f0*/  LDG.E.CONSTANT R22, desc[UR6][R22.64] ;  /* 0x0000000616167981 */ /* 0x000e22000c1e9900 */
[----:B------:R-:W-:-:S05]  /*1100*/  IADD3.X R5, PT, PT, R7, UR9, RZ, P1, !PT ;  /* 0x0000000907057c10 */ /* 0x000fca0008ffe4ff */
[----:B------:R-:W2:Y:S04]  /*1110*/  LDG.E.CONSTANT R8, desc[UR6][R4.64+0x4] ;  /* 0x0000040604087981 */ /* 0x000ea8000c1e9900 */
[----:B------:R-:W3:Y:S04]  /*1120*/  LDG.E.CONSTANT R10, desc[UR6][R4.64+0x8] ;  /* 0x00000806040a7981 */ /* 0x000ee8000c1e9900 */
[----:B------:R-:W4:Y:S01]  /*1130*/  LDG.E.CONSTANT R26, desc[UR6][R4.64+0xc] ;  /* 0x00000c06041a7981 */ /* 0x000f22000c1e9900 */
[----:B------:R-:W-:Y:S01]  /*1140*/  HFMA2 R14, -RZ, RZ, 0.96630859375, -0.0022525787353515625 ;  /* 0x3bbb989dff0e7431 */ /* 0x000fe200000001ff */
[----:B------:R-:W-:-:S02]  /*1150*/  MOV R15, 0x437c0000 ;  /* 0x437c0000000f7802 */ /* 0x000fc40000000f00 */
[----:B------:R-:W-:Y:S02]  /*1160*/  IADD3 R6, P1, PT, R6, UR10, RZ ;  /* 0x0000000a06067c10 */ /* 0x000fe4000ff3e0ff */
[----:B------:R-:W-:Y:S02]  /*1170*/  IADD3 R9, PT, PT, R9, 0x4, RZ ;  /* 0x0000000409097810 */ /* 0x000fe40007ffe0ff */
[----:B------:R-:W-:Y:S01]  /*1180*/  IADD3.X R7, PT, PT, R7, UR11, RZ, P1, !PT ;  /* 0x0000000b07077c10 */ /* 0x000fe20008ffe4ff */
[----:B0-----:R-:W-:-:S04]  /*1190*/  FADD R17, -R3, R22 ;  /* 0x0000001603117221 */ /* 0x001fc80000000100 */
[----:B------:R-:W-:Y:S01]  /*11a0*/  FFMA.SAT R12, R17, R14, 0.5 ;  /* 0x3f000000110c7423 */ /* 0x000fe2000000200e */
[----:B--2---:R-:W-:-:S03]  /*11b0*/  FADD R21, -R3, R8 ;  /* 0x0000000803157221 */ /* 0x004fc60000000100 */
[-C--:B------:R-:W-:Y:S01]  /*11c0*/  FFMA.RM R12, R12, R15.reuse, 12582913 ;  /* 0x4b4000010c0c7423 */ /* 0x080fe2000000400f */
[-C--:B------:R-:W-:Y:S01]  /*11d0*/  FFMA.SAT R18, R21, R14.reuse, 0.5 ;  /* 0x3f00000015127423 */ /* 0x080fe2000000200e */
[----:B---3--:R-:W-:Y:S02]  /*11e0*/  FADD R13, -R3, R10 ;  /* 0x0000000a030d7221 */ /* 0x008fe40000000100 */
[----:B------:R-:W-:Y:S02]  /*11f0*/  FADD R8, R12, -12583039 ;  /* 0xcb40007f0c087421 */ /* 0x000fe40000000000 */
[----:B------:R-:W-:Y:S02]  /*1200*/  FFMA.SAT R20, R13, R14, 0.5 ;  /* 0x3f0000000d147423 */ /* 0x000fe4000000200e */
[----:B------:R-:W-:Y:S01]  /*1210*/  FFMA R10, R17, 1.4426950216293334961, -R8 ;  /* 0x3fb8aa3b110a7823 */ /* 0x000fe20000000808 */
[----:B------:R-:W-:-:S03]  /*1220*/  FFMA.RM R8, R18, R15, 12582913 ;  /* 0x4b40000112087423 */ /* 0x000fc6000000400f */
[----:B------:R-:W-:Y:S01]  /*1230*/  FFMA R18, R17, 1.925963033500011079e-08, R10 ;  /* 0x32a5706011127823 */ /* 0x000fe2000000000a */
[----:B----4-:R-:W-:Y:S01]  /*1240*/  FADD R17, -R3, R26 ;  /* 0x0000001a03117221 */ /* 0x010fe20000000100 */
[-C--:B------:R-:W-:Y:S01]  /*1250*/  FFMA.RM R10, R20, R15.reuse, 12582913 ;  /* 0x4b400001140a7423 */ /* 0x080fe2000000400f */
[C---:B------:R-:W-:Y:S01]  /*1260*/  FADD R4, R8.reuse, -12583039 ;  /* 0xcb40007f08047421 */ /* 0x040fe20000000000 */
[----:B------:R-:W-:Y:S02]  /*1270*/  IMAD.SHL.U32 R23, R8, 0x800000, RZ ;  /* 0x0080000008177824 */ /* 0x000fe400078e00ff */
[----:B------:R-:W-:Y:S01]  /*1280*/  FFMA.SAT R22, R17, R14, 0.5 ;  /* 0x3f00000011167423 */ /* 0x000fe2000000200e */
[----:B------:R-:W-:Y:S01]  /*1290*/  FADD R20, R10, -12583039 ;  /* 0xcb40007f0a147421 */ /* 0x000fe20000000000 */
[----:B------:R-:W-:Y:S01]  /*12a0*/  FFMA R4, R21, 1.4426950216293334961, -R4 ;  /* 0x3fb8aa3b15047823 */ /* 0x000fe20000000804 */
[----:B------:R-:W0:Y:S01]  /*12b0*/  MUFU.EX2 R18, R18 ;  /* 0x0000001200127308 */ /* 0x000e220000000800 */
[----:B------:R-:W-:Y:S01]  /*12c0*/  FFMA.RM R15, R22, R15, 12582913 ;  /* 0x4b400001160f7423 */ /* 0x000fe2000000400f */
[----:B------:R-:W-:Y:S01]  /*12d0*/  FFMA R20, R13, 1.4426950216293334961, -R20 ;  /* 0x3fb8aa3b0d147823 */ /* 0x000fe20000000814 */
[----:B------:R-:W-:Y:S01]  /*12e0*/  FFMA R14, R21, 1.925963033500011079e-08, R4 ;  /* 0x32a57060150e7823 */ /* 0x000fe20000000004 */
[----:B------:R-:W-:Y:S01]  /*12f0*/  SHF.L.U32 R21, R12, 0x17, RZ ;  /* 0x000000170c157819 */ /* 0x000fe200000006ff */
[----:B------:R-:W-:Y:S01]  /*1300*/  FADD R22, R15, -12583039 ;  /* 0xcb40007f0f167421 */ /* 0x000fe20000000000 */
[----:B------:R-:W1:Y:S01]  /*1310*/  LDC.64 R4, c[0x0][0x388] ;  /* 0x0000e200ff047b82 */ /* 0x000e620000000a00 */
[----:B------:R-:W-:Y:S01]  /*1320*/  FFMA R13, R13, 1.925963033500011079e-08, R20 ;  /* 0x32a570600d0d7823 */ /* 0x000fe20000000014 */
[----:B------:R-:W-:Y:S01]  /*1330*/  SHF.L.U32 R10, R10, 0x17, RZ ;  /* 0x000000170a0a7819 */ /* 0x000fe200000006ff */
[----:B------:R-:W-:Y:S01]  /*1340*/  FFMA R22, R17, 1.4426950216293334961, -R22 ;  /* 0x3fb8aa3b11167823 */ /* 0x000fe20000000816 */
[----:B------:R-:W2:Y:S01]  /*1350*/  MUFU.EX2 R14, R14 ;  /* 0x0000000e000e7308 */ /* 0x000ea20000000800 */
[----:B------:R-:W-:-:S02]  /*1360*/  SHF.L.U32 R8, R15, 0x17, RZ ;  /* 0x000000170f087819 */ /* 0x000fc400000006ff */
[----:B------:R-:W-:Y:S01]  /*1370*/  FFMA R17, R17, 1.925963033500011079e-08, R22 ;  /* 0x32a5706011117823 */ /* 0x000fe20000000016 */
[----:B0-----:R-:W-:-:S04]  /*1380*/  FMUL R21, R21, R18 ;  /* 0x0000001215157220 */ /* 0x001fc80000400000 */
[----:B------:R-:W0:Y:S01]  /*1390*/  MUFU.EX2 R13, R13 ;  /* 0x0000000d000d7308 */ /* 0x000e220000000800 */
[----:B------:R-:W-:-:S07]  /*13a0*/  FADD R16, R16, R21 ;  /* 0x0000001510107221 */ /* 0x000fce0000000000 */
[----:B------:R-:W3:Y:S01]  /*13b0*/  MUFU.EX2 R17, R17 ;  /* 0x0000001100117308 */ /* 0x000ee20000000800 */
[----:B--2---:R-:W-:Y:S01]  /*13c0*/  FMUL R23, R23, R14 ;  /* 0x0000000e17177220 */ /* 0x004fe20000400000 */
[----:B-1----:R-:W-:-:S04]  /*13d0*/  IMAD.WIDE.U32 R4, R11, 0x4, R4 ;  /* 0x000000040b047825 */ /* 0x002fc800078e0004 */
[----:B------:R-:W-:Y:S01]  /*13e0*/  FADD R16, R16, R23 ;  /* 0x0000001710107221 */ /* 0x000fe20000000000 */
[----:B0-----:R-:W-:Y:S01]  /*13f0*/  FMUL R13, R10, R13 ;  /* 0x0000000d0a0d7220 */ /* 0x001fe20000400000 */
[----:B------:R1:W-:Y:S03]  /*1400*/  STG.E desc[UR6][R4.64], R21 ;  /* 0x0000001504007986 */ /* 0x0003e6000c101906 */
[----:B------:R-:W-:Y:S01]  /*1410*/  FADD R16, R16, R13 ;  /* 0x0000000d10107221 */ /* 0x000fe20000000000 */
[----:B------:R1:W-:Y:S01]  /*1420*/  STG.E desc[UR6][R6.64+0x4], R23 ;  /* 0x0000041706007986 */ /* 0x0003e2000c101906 */
[----:B---3--:R-:W-:-:S03]  /*1430*/  FMUL R17, R8, R17 ;  /* 0x0000001108117220 */ /* 0x008fc60000400000 */
[----:B------:R1:W-:Y:S01]  /*1440*/  STG.E desc[UR6][R6.64+0x8], R13 ;  /* 0x0000080d06007986 */ /* 0x0003e2000c101906 */
[----:B------:R-:W-:-:S03]  /*1450*/  FADD R16, R16, R17 ;  /* 0x0000001110107221 */ /* 0x000fc60000000000 */
[----:B------:R1:W-:Y:S04]  /*1460*/  STG.E desc[UR6][R6.64+0xc], R17 ;  /* 0x00000c1106007986 */ /* 0x0003e8000c101906 */
.L_x_25:
[----:B------:R-:W-:Y:S05]  /*1470*/  @!P0 BRA `(.L_x_22) ;  /* 0x0000000400048947 */ /* 0x000fea0003800000 */
[----:B------:R-:W-:Y:S02]  /*1480*/  ISETP.NE.AND P1, PT, R19, 0x1, PT ;  /* 0x000000011300780c */ /* 0x000fe40003f25270 */
[----:B-1----:R-:W-:-:S04]  /*1490*/  LOP3.LUT R4, R0, 0x1, RZ, 0xc0, !PT ;  /* 0x0000000100047812 */ /* 0x002fc800078ec0ff */
[----:B------:R-:W-:-:S07]  /*14a0*/  ISETP.NE.U32.AND P0, PT, R4, 0x1, PT ;  /* 0x000000010400780c */ /* 0x000fce0003f05070 */
[----:B------:R-:W-:Y:S06]  /*14b0*/  @!P1 BRA `(.L_x_26) ;  /* 0x0000000000a49947 */ /* 0x000fec0003800000 */
[----:B------:R-:W1:Y:S01]  /*14c0*/  LDC.64 R4, c[0x0][0x380] ;  /* 0x0000e000ff047b82 */ /* 0x000e620000000a00 */
[----:B------:R-:W2:Y:S01]  /*14d0*/  LDCU.128 UR8, c[0x0][0x380] ;  /* 0x00007000ff0877ac */ /* 0x000ea20008000c00 */
[CC--:B------:R-:W-:Y:S02]  /*14e0*/  IADD3 R6, P1, PT, R2.reuse, R9.reuse, RZ ;  /* 0x0000000902067210 */ /* 0x0c0fe40007f3e0ff */
[----:B------:R-:W-:Y:S02]  /*14f0*/  IADD3 R7, PT, PT, R2, R9, RZ ;  /* 0x0000000902077210 */ /* 0x000fe40007ffe0ff */
[----:B------:R-:W-:Y:S02]  /*1500*/  IADD3.X R11, PT, PT, RZ, RZ, RZ, P1, !PT ;  /* 0x000000ffff0b7210 */ /* 0x000fe40000ffe4ff */
[C---:B------:R-:W-:Y:S02]  /*1510*/  SHF.L.U32 R10, R6.reuse, 0x2, RZ ;  /* 0x00000002060a7819 */ /* 0x040fe400000006ff */
[----:B------:R-:W-:-:S02]  /*1520*/  SHF.L.U64.HI R6, R6, 0x2, R11 ;  /* 0x0000000206067819 */ /* 0x000fc4000001020b */
[----:B--2---:R-:W-:Y:S01]  /*1530*/  IADD3 R12, P1, PT, R10, UR8, RZ ;  /* 0x000000080a0c7c10 */ /* 0x004fe2000ff3e0ff */
[----:B-1----:R-:W-:-:S03]  /*1540*/  IMAD.WIDE.U32 R4, R7, 0x4, R4 ;  /* 0x0000000407047825 */ /* 0x002fc600078e0004 */
[----:B------:R-:W-:-:S03]  /*1550*/  IADD3.X R13, PT, PT, R6, UR9, RZ, P1, !PT ;  /* 0x00000009060d7c10 */ /* 0x000fc60008ffe4ff */
[----:B------:R-:W0:Y:S04]  /*1560*/  LDG.E.CONSTANT R4, desc[UR6][R4.64] ;  /* 0x0000000604047981 */ /* 0x000e28000c1e9900 */
[----:B------:R-:W2:Y:S01]  /*1570*/  LDG.E.CONSTANT R12, desc[UR6][R12.64+0x4] ;  /* 0x000004060c0c7981 */ /* 0x000ea2000c1e9900 */
[----:B------:R-:W-:Y:S01]  /*1580*/  HFMA2 R11, -RZ, RZ, 0.96630859375, -0.0022525787353515625 ;  /* 0x3bbb989dff0b7431 */ /* 0x000fe200000001ff */
[----:B------:R-:W-:Y:S02]  /*1590*/  MOV R15, 0x437c0000 ;  /* 0x437c0000000f7802 */ /* 0x000fe40000000f00 */
[----:B------:R-:W-:Y:S02]  /*15a0*/  IADD3 R10, P1, PT, R10, UR10, RZ ;  /* 0x0000000a0a0a7c10 */ /* 0x000fe4000ff3e0ff */
[----:B------:R-:W-:Y:S01]  /*15b0*/  IADD3 R9, PT, PT, R9, 0x2, RZ ;  /* 0x0000000209097810 */ /* 0x000fe20007ffe0ff */
[----:B0-----:R-:W-:-:S02]  /*15c0*/  FADD R8, -R3, R4 ;  /* 0x0000000403087221 */ /* 0x001fc40000000100 */
[----:B------:R-:W0:Y:S01]  /*15d0*/  LDC.64 R4, c[0x0][0x388] ;  /* 0x0000e200ff047b82 */ /* 0x000e220000000a00 */
[----:B--2---:R-:W-:Y:S01]  /*15e0*/  FADD R18, -R3, R12 ;  /* 0x0000000c03127221 */ /* 0x004fe20000000100 */
[----:B------:R-:W-:-:S03]  /*15f0*/  FFMA.SAT R14, R8, R11, 0.5 ;  /* 0x3f000000080e7423 */ /* 0x000fc6000000200b */
[----:B------:R-:W-:Y:S01]  /*1600*/  FFMA.SAT R20, R18, R11, 0.5 ;  /* 0x3f00000012147423 */ /* 0x000fe2000000200b */
[----:B------:R-:W-:-:S03]  /*1610*/  FFMA.RM R14, R14, R15, 12582913 ;  /* 0x4b4000010e0e7423 */ /* 0x000fc6000000400f */
[----:B------:R-:W-:Y:S01]  /*1620*/  FFMA.RM R20, R20, R15, 12582913 ;  /* 0x4b40000114147423 */ /* 0x000fe2000000400f */
[C---:B------:R-:W-:Y:S01]  /*1630*/  FADD R17, R14.reuse, -12583039 ;  /* 0xcb40007f0e117421 */ /* 0x040fe20000000000 */
[----:B------:R-:W-:Y:S02]  /*1640*/  SHF.L.U32 R14, R14, 0x17, RZ ;  /* 0x000000170e0e7819 */ /* 0x000fe400000006ff */
[----:B------:R-:W-:Y:S01]  /*1650*/  FADD R11, R20, -12583039 ;  /* 0xcb40007f140b7421 */ /* 0x000fe20000000000 */
[----:B------:R-:W-:Y:S01]  /*1660*/  FFMA R17, R8, 1.4426950216293334961, -R17 ;  /* 0x3fb8aa3b08117823 */ /* 0x000fe20000000811 */
[----:B------:R-:W-:Y:S02]  /*1670*/  SHF.L.U32 R20, R20, 0x17, RZ ;  /* 0x0000001714147819 */ /* 0x000fe400000006ff */
[----:B------:R-:W-:Y:S01]  /*1680*/  FFMA R11, R18, 1.4426950216293334961, -R11 ;  /* 0x3fb8aa3b120b7823 */ /* 0x000fe2000000080b */
[----:B------:R-:W-:-:S03]  /*1690*/  FFMA R17, R8, 1.925963033500011079e-08, R17 ;  /* 0x32a5706008117823 */ /* 0x000fc60000000011 */
[----:B------:R-:W-:Y:S01]  /*16a0*/  FFMA R18, R18, 1.925963033500011079e-08, R11 ;  /* 0x32a5706012127823 */ /* 0x000fe2000000000b */
[----:B------:R-:W-:Y:S01]  /*16b0*/  IADD3.X R11, PT, PT, R6, UR11, RZ, P1, !PT ;  /* 0x0000000b060b7c10 */ /* 0x000fe20008ffe4ff */
[----:B0-----:R-:W-:Y:S01]  /*16c0*/  IMAD.WIDE.U32 R4, R7, 0x4, R4 ;  /* 0x0000000407047825 */ /* 0x001fe200078e0004 */
[----:B------:R-:W0:Y:S08]  /*16d0*/  MUFU.EX2 R17, R17 ;  /* 0x0000001100117308 */ /* 0x000e300000000800 */
[----:B------:R-:W1:Y:S01]  /*16e0*/  MUFU.EX2 R15, R18 ;  /* 0x00000012000f7308 */ /* 0x000e620000000800 */
[----:B0-----:R-:W-:-:S04]  /*16f0*/  FMUL R13, R14, R17 ;  /* 0x000000110e0d7220 */ /* 0x001fc80000400000 */
[----:B------:R-:W-:Y:S01]  /*1700*/  FADD R16, R16, R13 ;  /* 0x0000000d10107221 */ /* 0x000fe20000000000 */
[----:B------:R2:W-:Y:S01]  /*1710*/  STG.E desc[UR6][R4.64], R13 ;  /* 0x0000000d04007986 */ /* 0x0005e2000c101906 */
[----:B-1----:R-:W-:-:S04]  /*1720*/  FMUL R15, R20, R15 ;  /* 0x0000000f140f7220 */ /* 0x002fc80000400000 */
[----:B------:R-:W-:Y:S01]  /*1730*/  FADD R16, R16, R15 ;  /* 0x0000000f10107221 */ /* 0x000fe20000000000 */
[----:B------:R2:W-:Y:S06]  /*1740*/  STG.E desc[UR6][R10.64+0x4], R15 ;  /* 0x0000040f0a007986 */ /* 0x0005ec000c101906 */
.L_x_26:
[----:B------:R-:W-:Y:S05]  /*1750*/  @P0 BRA `(.L_x_22) ;  /* 0x00000000004c0947 */ /* 0x000fea0003800000 */
[----:B--2---:R-:W1:Y:S01]  /*1760*/  LDC.64 R4, c[0x0][0x380] ;  /* 0x0000e000ff047b82 */ /* 0x004e620000000a00 */
[----:B------:R-:W-:-:S05]  /*1770*/  IADD3 R9, PT, PT, R2, R9, RZ ;  /* 0x0000000902097210 */ /* 0x000fca0007ffe0ff */
[----:B-1----:R-:W-:-:S06]  /*1780*/  IMAD.WIDE.U32 R4, R9, 0x4, R4 ;  /* 0x0000000409047825 */ /* 0x002fcc00078e0004 */
[----:B------:R-:W0:Y:S01]  /*1790*/  LDG.E.CONSTANT R4, desc[UR6][R4.64] ;  /* 0x0000000604047981 */ /* 0x000e22000c1e9900 */
[----:B------:R-:W-:Y:S01]  /*17a0*/  HFMA2 R6, -RZ, RZ, 0.96630859375, -0.0022525787353515625 ;  /* 0x3bbb989dff067431 */ /* 0x000fe200000001ff */
[----:B------:R-:W-:Y:S01]  /*17b0*/  MOV R7, 0x437c0000 ;  /* 0x437c000000077802 */ /* 0x000fe20000000f00 */
[----:B0-----:R-:W-:-:S04]  /*17c0*/  FADD R3, -R3, R4 ;  /* 0x0000000403037221 */ /* 0x001fc80000000100 */
[----:B------:R-:W-:-:S04]  /*17d0*/  FFMA.SAT R6, R3, R6, 0.5 ;  /* 0x3f00000003067423 */ /* 0x000fc80000002006 */
[----:B------:R-:W-:Y:S02]  /*17e0*/  FFMA.RM R8, R6, R7, 12582913 ;  /* 0x4b40000106087423 */ /* 0x000fe40000004007 */
[----:B------:R-:W0:Y:S02]  /*17f0*/  LDC.64 R6, c[0x0][0x388] ;  /* 0x0000e200ff067b82 */ /* 0x000e240000000a00 */
[C---:B------:R-:W-:Y:S01]  /*1800*/  FADD R10, R8.reuse, -12583039 ;  /* 0xcb40007f080a7421 */ /* 0x040fe20000000000 */
[----:B------:R-:W-:-:S03]  /*1810*/  SHF.L.U32 R8, R8, 0x17, RZ ;  /* 0x0000001708087819 */ /* 0x000fc600000006ff */
[----:B------:R-:W-:-:S04]  /*1820*/  FFMA R10, R3, 1.4426950216293334961, -R10 ;  /* 0x3fb8aa3b030a7823 */ /* 0x000fc8000000080a */
[----:B------:R-:W-:-:S04]  /*1830*/  FFMA R10, R3, 1.925963033500011079e-08, R10 ;  /* 0x32a57060030a7823 */ /* 0x000fc8000000000a */
[----:B------:R-:W1:Y:S01]  /*1840*/  MUFU.EX2 R3, R10 ;  /* 0x0000000a00037308 */ /* 0x000e620000000800 */
[----:B0-----:R-:W-:-:S04]  /*1850*/  IMAD.WIDE.U32 R4, R9, 0x4, R6 ;  /* 0x0000000409047825 */ /* 0x001fc800078e0006 */
[----:B-1----:R-:W-:-:S04]  /*1860*/  FMUL R3, R8, R3 ;  /* 0x0000000308037220 */ /* 0x002fc80000400000 */
[----:B------:R-:W-:Y:S01]  /*1870*/  FADD R16, R16, R3 ;  /* 0x0000000310107221 */ /* 0x000fe20000000000 */
[----:B------:R3:W-:Y:S06]  /*1880*/  STG.E desc[UR6][R4.64], R3 ;  /* 0x0000000304007986 */ /* 0x0007ec000c101906 */
.L_x_22:
[----:B------:R4:W-:Y:S02]  /*1890*/  STS [UR4+0x4], R16 ;  /* 0x00000410ff007988 */ /* 0x0009e40008000804 */
.L_x_21:
[----:B------:R-:W-:Y:S05]  /*18a0*/  BSYNC.RECONVERGENT B0 ;  /* 0x0000000000007941 */ /* 0x000fea0003800200 */
.L_x_20:
[----:B------:R-:W-:Y:S01]  /*18b0*/  BAR.SYNC.DEFER_BLOCKING 0x0 ;  /* 0x0000000000007b1d */ /* 0x000fe20000010000 */
[----:B------:R-:W-:-:S04]  /*18c0*/  ISETP.GE.AND P0, PT, R0, 0x1, PT ;  /* 0x000000010000780c */ /* 0x000fc80003f06270 */
[----:B------:R-:W-:-:S13]  /*18d0*/  ISETP.NE.OR P0, PT, R24, RZ, !P0 ;  /* 0x000000ff1800720c */ /* 0x000fda0004705670 */
[----:B------:R-:W-:Y:S05]  /*18e0*/  @P0 EXIT ;  /* 0x000000000000094d */ /* 0x000fea0003800000 */
[----:B0--3--:R-:W0:Y:S01]  /*18f0*/  LDS R3, [UR4+0x4] ;  /* 0x00000404ff037984 */ /* 0x009e220008000800 */
[C---:B------:R-:W-:Y:S01]  /*1900*/  ISETP.GE.U32.AND P0, PT, R0.reuse, 0x10, PT ;  /* 0x000000100000780c */ /* 0x040fe20003f06070 */
[----:B-1----:R-:W-:Y:S01]  /*1910*/  HFMA2 R7, -RZ, RZ, 0, 0 ;  /* 0x00000000ff077431 */ /* 0x002fe200000001ff */
[----:B------:R-:W-:-:S11]  /*1920*/  LOP3.LUT R8, R0, 0xf, RZ, 0xc0, !PT ;  /* 0x0000000f00087812 */ /* 0x000fd600078ec0ff */
[----:B------:R-:W-:Y:S05]  /*1930*/  @!P0 BRA `(.L_x_27) ;  /* 0x0000000c00908947 */ /* 0x000fea0003800000 */
[----:B--2---:R-:W1:Y:S01]  /*1940*/  LDC.64 R4, c[0x0][0x388] ;  /* 0x0000e200ff047b82 */ /* 0x004e620000000a00 */
[----:B------:R-:W-:-:S04]  /*1950*/  LOP3.LUT R7, R0, 0x7ffffff0, RZ, 0xc0, !PT ;  /* 0x7ffffff000077812 */ /* 0x000fc800078ec0ff */
[----:B------:R-:W-:Y:S01]  /*1960*/  IADD3 R6, PT, PT, -R7, RZ, RZ ;  /* 0x000000ff07067210 */ /* 0x000fe20007ffe1ff */
[----:B-1----:R-:W-:-:S03]  /*1970*/  IMAD.WIDE.U32 R4, R2, 0x4, R4 ;  /* 0x0000000402047825 */ /* 0x002fc600078e0004 */
[----:B------:R-:W-:-:S04]  /*1980*/  IADD3 R9, P0, PT, R4, 0x20, RZ ;  /* 0x0000002004097810 */ /* 0x000fc80007f1e0ff */
[----:B------:R-:W-:-:S09]  /*1990*/  IADD3.X R0, PT, PT, RZ, R5, RZ, P0, !PT ;  /* 0x00000005ff007210 */ /* 0x000fd200007fe4ff */
.L_x_44:
[----:B-1----:R-:W-:Y:S02]  /*19a0*/  MOV R4, R9 ;  /* 0x0000000900047202 */ /* 0x002fe40000000f00 */
[----:B------:R-:W-:-:S05]  /*19b0*/  MOV R5, R0 ;  /* 0x0000000000057202 */ /* 0x000fca0000000f00 */
[----:B------:R-:W2:Y:S01]  /*19c0*/  LDG.E R0, desc[UR6][R4.64+-0x20] ;  /* 0xffffe00604007981 */ /* 0x000ea2000c1e1900 */
[----:B0-----:R-:W0:Y:S01]  /*19d0*/  MUFU.RCP R10, R3 ;  /* 0x00000003000a7308 */ /* 0x001e220000001000 */
[----:B------:R-:W-:-:S04]  /*19e0*/  IADD3 R6, PT, PT, R6, 0x10, RZ ;  /* 0x0000001006067810 */ /* 0x000fc80007ffe0ff */
[----:B------:R-:W-:Y:S01]  /*19f0*/  ISETP.NE.AND P2, PT, R6, RZ, PT ;  /* 0x000000ff0600720c */ /* 0x000fe20003f45270 */
[----:B0-----:R-:W-:-:S04]  /*1a00*/  FFMA R9, -R3, R10, 1 ;  /* 0x3f80000003097423 */ /* 0x001fc8000000010a */
[----:B------:R-:W-:Y:S01]  /*1a10*/  FFMA R9, R10, R9, R10 ;  /* 0x000000090a097223 */ /* 0x000fe2000000000a */
[----:B--2---:R-:W0:Y:S03]  /*1a20*/  FCHK P0, R0, R3 ;  /* 0x0000000300007302 */ /* 0x004e260000000000 */
[----:B------:R-:W-:-:S04]  /*1a30*/  FFMA R10, R0, R9, RZ ;  /* 0x00000009000a7223 */ /* 0x000fc800000000ff */
[----:B------:R-:W-:-:S04]  /*1a40*/  FFMA R11, -R3, R10, R0 ;  /* 0x0000000a030b7223 */ /* 0x000fc80000000100 */
[----:B------:R-:W-:Y:S01]  /*1a50*/  FFMA R9, R9, R11, R10 ;  /* 0x0000000b09097223 */ /* 0x000fe2000000000a */
[----:B0-----:R-:W-:Y:S06]  /*1a60*/  @!P0 BRA `(.L_x_28) ;  /* 0x00000000000c8947 */ /* 0x001fec0003800000 */
[----:B------:R-:W-:-:S07]  /*1a70*/  MOV R12, 0x1a90 ;  /* 0x00001a90000c7802 */ /* 0x000fce0000000f00 */
[----:B----4-:R-:W-:Y:S05]  /*1a80*/  CALL.REL.NOINC `($__internal_1_$__cuda_sm3x_div_rn_noftz_f32_slowpath) ;  /* 0x0000001800a47944 */ /* 0x010fea0003c00000 */
[----:B------:R-:W-:-:S07]  /*1a90*/  MOV R9, R11 ;  /* 0x0000000b00097202 */ /* 0x000fce0000000f00 */
.L_x_28:
[----:B------:R-:W2:Y:S01]  /*1aa0*/  LDG.E R12, desc[UR6][R4.64+-0x1c] ;  /* 0xffffe406040c7981 */ /* 0x000ea2000c1e1900 */
[----:B------:R-:W0:Y:S03]  /*1ab0*/  MUFU.RCP R0, R3 ;  /* 0x0000000300007308 */ /* 0x000e260000001000 */
[----:B------:R1:W-:Y:S01]  /*1ac0*/  STG.E desc[UR6][R4.64+-0x20], R9 ;  /* 0xffffe00904007986 */ /* 0x0003e2000c101906 */
[----:B0-----:R-:W-:-:S04]  /*1ad0*/  FFMA R11, -R3, R0, 1 ;  /* 0x3f800000030b7423 */ /* 0x001fc80000000100 */
[----:B------:R-:W-:Y:S01]  /*1ae0*/  FFMA R0, R0, R11, R0 ;  /* 0x0000000b00007223 */ /* 0x000fe20000000000 */
[----:B--2---:R-:W0:Y:S03]  /*1af0*/  FCHK P0, R12, R3 ;  /* 0x000000030c007302 */ /* 0x004e260000000000 */
[----:B------:R-:W-:-:S04]  /*1b00*/  FFMA R10, R0, R12, RZ ;  /* 0x0000000c000a7223 */ /* 0x000fc800000000ff */
[----:B------:R-:W-:-:S04]  /*1b10*/  FFMA R11, -R3, R10, R12 ;  /* 0x0000000a030b7223 */ /* 0x000fc8000000010c */
[----:B------:R-:W-:Y:S01]  /*1b20*/  FFMA R11, R0, R11, R10 ;  /* 0x0000000b000b7223 */ /* 0x000fe2000000000a */
[----:B01----:R-:W-:Y:S06]  /*1b30*/  @!P0 BRA `(.L_x_29) ;  /* 0x00000000000c8947 */ /* 0x003fec0003800000 */
[----:B------:R-:W-:Y:S01]  /*1b40*/  IMAD.MOV.U32 R0, RZ, RZ, R12 ;  /* 0x000000ffff007224 */ /* 0x000fe200078e000c */
[----:B------:R-:W-:-:S07]  /*1b50*/  MOV R12, 0x1b70 ;  /* 0x00001b70000c7802 */ /* 0x000fce0000000f00 */
[----:B----4-:R-:W-:Y:S05]  /*1b60*/  CALL.REL.NOINC `($__internal_1_$__cuda_sm3x_div_rn_noftz_f32_slowpath) ;  /* 0x00000018006c7944 */ /* 0x010fea0003c00000 */
.L_x_29:
        /* <DEDUP_REMOVED lines=10> */
[----:B------:R-:W-:Y:S02]  /*1c10*/  MOV R0, R12 ;  /* 0x0000000c00007202 */ /* 0x000fe40000000f00 */
[----:B------:R-:W-:-:S07]  /*1c20*/  MOV R12, 0x1c40 ;  /* 0x00001c40000c7802 */ /* 0x000fce0000000f00 */
[----:B----4-:R-:W-:Y:S05]  /*1c30*/  CALL.REL.NOINC `($__internal_1_$__cuda_sm3x_div_rn_noftz_f32_slowpath) ;  /* 0x0000001800387944 */ /* 0x010fea0003c00000 */
[----:B------:R-:W-:-:S07]  /*1c40*/  MOV R9, R11 ;  /* 0x0000000b00097202 */ /* 0x000fce0000000f00 */
.L_x_30:
        /* <DEDUP_REMOVED lines=13> */
.L_x_31:
        /* <DEDUP_REMOVED lines=14> */
.L_x_32:
        /* <DEDUP_REMOVED lines=13> */
.L_x_33:
        /* <DEDUP_REMOVED lines=14> */
.L_x_34:
        /* <DEDUP_REMOVED lines=13> */
.L_x_35:
        /* <DEDUP_REMOVED lines=14> */
.L_x_36:
        /* <DEDUP_REMOVED lines=13> */
.L_x_37:
        /* <DEDUP_REMOVED lines=14> */
.L_x_38:
        /* <DEDUP_REMOVED lines=13> */
.L_x_39:
        /* <DEDUP_REMOVED lines=14> */
.L_x_40:
        /* <DEDUP_REMOVED lines=13> */
.L_x_41:
        /* <DEDUP_REMOVED lines=14> */
.L_x_42:
        /* <DEDUP_REMOVED lines=13> */
.L_x_43:
[----:B------:R1:W-:Y:S01]  /*2740*/  STG.E desc[UR6][R4.64+0x1c], R11 ;  /* 0x00001c0b04007986 */ /* 0x0003e2000c101906 */
[----:B------:R-:W-:-:S04]  /*2750*/  IADD3 R9, P0, PT, R4, 0x40, RZ ;  /* 0x0000004004097810 */ /* 0x000fc80007f1e0ff */
[----:B------:R-:W-:Y:S01]  /*2760*/  IADD3.X R0, PT, PT, RZ, R5, RZ, P0, !PT ;  /* 0x00000005ff007210 */ /* 0x000fe200007fe4ff */
[----:B------:R-:W-:Y:S08]  /*2770*/  @P2 BRA `(.L_x_44) ;  /* 0xfffffff000882947 */ /* 0x000ff0000383ffff */
.L_x_27:
[----:B------:R-:W-:-:S13]  /*2780*/  ISETP.NE.AND P0, PT, R8, RZ, PT ;  /* 0x000000ff0800720c */ /* 0x000fda0003f05270 */
[----:B------:R-:W-:Y:S05]  /*2790*/  @!P0 EXIT ;  /* 0x000000000000894d */ /* 0x000fea0003800000 */
[----:B------:R-:W3:Y:S01]  /*27a0*/  LDCU UR4, c[0x0][0x394] ;  /* 0x00007280ff0477ac */ /* 0x000ee20008000800 */
[----:B------:R-:W-:Y:S01]  /*27b0*/  ISETP.GE.U32.AND P0, PT, R8, 0x8, PT ;  /* 0x000000080800780c */ /* 0x000fe20003f06070 */
[----:B---3--:R-:W-:-:S12]  /*27c0*/  ULOP3.LUT UR4, UR4, 0x7, URZ, 0xc0, !UPT ;  /* 0x0000000704047892 */ /* 0x008fd8000f8ec0ff */
[----:B------:R-:W-:Y:S05]  /*27d0*/  @!P0 BRA `(.L_x_45) ;  /* 0x0000000400d48947 */ /* 0x000fea0003800000 */
[----:B------:R-:W3:Y:S01]  /*27e0*/  LDC.64 R8, c[0x0][0x388] ;  /* 0x0000e200ff087b82 */ /* 0x000ee20000000a00 */
[----:B-12---:R-:W-:-:S04]  /*27f0*/  IMAD.IADD R5, R2, 0x1, R7 ;  /* 0x0000000102057824 */ /* 0x006fc800078e0207 */
[----:B---3--:R-:W-:-:S05]  /*2800*/  IMAD.WIDE.U32 R8, R5, 0x4, R8 ;  /* 0x0000000405087825 */ /* 0x008fca00078e0008 */
[----:B------:R-:W2:Y:S01]  /*2810*/  LDG.E R6, desc[UR6][R8.64] ;  /* 0x0000000608067981 */ /* 0x000ea2000c1e1900 */
[----:B0-----:R-:W0:Y:S02]  /*2820*/  MUFU.RCP R0, R3 ;  /* 0x0000000300007308 */ /* 0x001e240000001000 */
[----:B0-----:R-:W-:-:S04]  /*2830*/  FFMA R5, -R3, R0, 1 ;  /* 0x3f80000003057423 */ /* 0x001fc80000000100 */
[----:B------:R-:W-:Y:S02]  /*2840*/  FFMA R0, R0, R5, R0 ;  /* 0x0000000500007223 */ /* 0x000fe40000000000 */
[----:B--2---:R-:W0:Y:S02]  /*2850*/  FCHK P0, R6, R3 ;  /* 0x0000000306007302 */ /* 0x004e240000000000 */
[----:B------:R-:W-:-:S04]  /*2860*/  FFMA R4, R0, R6, RZ ;  /* 0x0000000600047223 */ /* 0x000fc800000000ff */
[----:B------:R-:W-:-:S04]  /*2870*/  FFMA R5, -R3, R4, R6 ;  /* 0x0000000403057223 */ /* 0x000fc80000000106 */
[----:B------:R-:W-:Y:S01]  /*2880*/  FFMA R11, R0, R5, R4 ;  /* 0x00000005000b7223 */ /* 0x000fe20000000004 */
[----:B0-----:R-:W-:Y:S06]  /*2890*/  @!P0 BRA `(.L_x_46) ;  /* 0x00000000000c8947 */ /* 0x001fec0003800000 */
[----:B------:R-:W-:Y:S02]  /*28a0*/  MOV R0, R6 ;  /* 0x0000000600007202 */ /* 0x000fe40000000f00 */
[----:B------:R-:W-:-:S07]  /*28b0*/  MOV R12, 0x28d0 ;  /* 0x000028d0000c7802 */ /* 0x000fce0000000f00 */
[----:B----4-:R-:W-:Y:S05]  /*28c0*/  CALL.REL.NOINC `($__internal_1_$__cuda_sm3x_div_rn_noftz_f32_slowpath) ;  /* 0x0000000c00147944 */ /* 0x010fea0003c00000 */
.L_x_46:
[----:B------:R-:W0:Y:S01]  /*28d0*/  LDC.64 R12, c[0x0][0x388] ;  /* 0x0000e200ff0c7b82 */ /* 0x000e220000000a00 */
[----:B------:R-:W-:Y:S01]  /*28e0*/  IADD3 R0, P0, PT, R2, R7, RZ ;  /* 0x0000000702007210 */ /* 0x000fe20007f1e0ff */
[----:B------:R1:W-:Y:S03]  /*28f0*/  STG.E desc[UR6][R8.64], R11 ;  /* 0x0000000b08007986 */ /* 0x0003e6000c101906 */
[----:B------:R-:W-:Y:S02]  /*2900*/  IADD3.X R5, PT, PT, RZ, RZ, RZ, P0, !PT ;  /* 0x000000ffff057210 */ /* 0x000fe400007fe4ff */
[----:B0-----:R-:W-:-:S04]  /*2910*/  LEA R4, P0, R0, R12, 0x2 ;  /* 0x0000000c00047211 */ /* 0x001fc800078010ff */
[----:B------:R-:W-:-:S05]  /*2920*/  LEA.HI.X R5, R0, R13, R5, 0x2, P0 ;  /* 0x0000000d00057211 */ /* 0x000fca00000f1405 */
[----:B------:R-:W2:Y:S01]  /*2930*/  LDG.E R10, desc[UR6][R4.64+0x4] ;  /* 0x00000406040a7981 */ /* 0x000ea2000c1e1900 */
[----:B------:R-:W0:Y:S02]  /*2940*/  MUFU.RCP R0, R3 ;  /* 0x0000000300007308 */ /* 0x000e240000001000 */
[----:B0-----:R-:W-:-:S04]  /*2950*/  FFMA R13, -R3, R0, 1 ;  /* 0x3f800000030d7423 */ /* 0x001fc80000000100 */
[----:B------:R-:W-:Y:S02]  /*2960*/  FFMA R0, R0, R13, R0 ;  /* 0x0000000d00007223 */ /* 0x000fe40000000000 */
[----:B--2---:R-:W0:Y:S02]  /*2970*/  FCHK P0, R10, R3 ;  /* 0x000000030a007302 */ /* 0x004e240000000000 */
        /* <DEDUP_REMOVED lines=8> */
.L_x_47:
        /* <DEDUP_REMOVED lines=14> */
.L_x_48:
        /* <DEDUP_REMOVED lines=13> */
.L_x_49:
        /* <DEDUP_REMOVED lines=14> */
.L_x_50:
        /* <DEDUP_REMOVED lines=13> */
.L_x_51:
        /* <DEDUP_REMOVED lines=14> */
.L_x_52:
        /* <DEDUP_REMOVED lines=13> */
.L_x_53:
[----:B------:R3:W-:Y:S01]  /*2f10*/  STG.E desc[UR6][R4.64+0x1c], R11 ;  /* 0x00001c0b04007986 */ /* 0x0007e2000c101906 */
[----:B------:R-:W-:-:S07]  /*2f20*/  IADD3 R7, PT, PT, R7, 0x8, RZ ;  /* 0x0000000807077810 */ /* 0x000fce0007ffe0ff */
.L_x_45:
[----:B------:R-:W-:-:S13]  /*2f30*/  ISETP.NE.AND P0, PT, RZ, UR4, PT ;  /* 0x00000004ff007c0c */ /* 0x000fda000bf05270 */
[----:B------:R-:W-:Y:S05]  /*2f40*/  @!P0 EXIT ;  /* 0x000000000000894d */ /* 0x000fea0003800000 */
[----:B------:R-:W5:Y:S01]  /*2f50*/  LDCU UR5, c[0x0][0x394] ;  /* 0x00007280ff0577ac */ /* 0x000f620008000800 */
[----:B------:R-:W-:Y:S02]  /*2f60*/  UISETP.GE.U32.AND UP0, UPT, UR4, 0x4, UPT ;  /* 0x000000040400788c */ /* 0x000fe4000bf06070 */
[----:B-----5:R-:W-:-:S07]  /*2f70*/  ULOP3.LUT UR5, UR5, 0x3, URZ, 0xc0, !UPT ;  /* 0x0000000305057892 */ /* 0x020fce000f8ec0ff */
[----:B------:R-:W-:Y:S05]  /*2f80*/  BRA.U !UP0, `(.L_x_54) ;  /* 0x0000000108fc7547 */ /* 0x000fea000b800000 */
[----:B------:R-:W5:Y:S01]  /*2f90*/  LDC.64 R8, c[0x0][0x388] ;  /* 0x0000e200ff087b82 */ /* 0x000f620000000a00 */
[----:B-123--:R-:W-:-:S05]  /*2fa0*/  IADD3 R5, PT, PT, R2, R7, RZ ;  /* 0x0000000702057210 */ /* 0x00efca0007ffe0ff */
[----:B-----5:R-:W-:-:S05]  /*2fb0*/  IMAD.WIDE.U32 R8, R5, 0x4, R8 ;  /* 0x0000000405087825 */ /* 0x020fca00078e0008 */
        /* <DEDUP_REMOVED lines=12> */
.L_x_55:
        /* <DEDUP_REMOVED lines=19> */
.L_x_56:
        /* <DEDUP_REMOVED lines=14> */
.L_x_57:
        /* <DEDUP_REMOVED lines=13> */
.L_x_58:
[----:B------:R0:W-:Y:S01]  /*3360*/  STG.E desc[UR6][R4.64+0xc], R11 ;  /* 0x00000c0b04007986 */ /* 0x0001e2000c101906 */
[----:B------:R-:W-:-:S07]  /*3370*/  VIADD R7, R7, 0x4 ;  /* 0x0000000407077836 */ /* 0x000fce0000000000 */
.L_x_54:
[----:B------:R-:W-:-:S13]  /*3380*/  ISETP.NE.AND P0, PT, RZ, UR5, PT ;  /* 0x00000005ff007c0c */ /* 0x000fda000bf05270 */
[----:B------:R-:W-:Y:S05]  /*3390*/  @!P0 EXIT ;  /* 0x000000000000894d */ /* 0x000fea0003800000 */
[----:B0123--:R-:W0:Y:S01]  /*33a0*/  LDC.64 R4, c[0x0][0x388] ;  /* 0x0000e200ff047b82 */ /* 0x00fe220000000a00 */
[----:B------:R-:W-:Y:S01]  /*33b0*/  IADD3 R7, PT, PT, R2, R7, RZ ;  /* 0x0000000702077210 */ /* 0x000fe20007ffe0ff */
[----:B------:R-:W-:-:S04]  /*33c0*/  UIADD3 UR4, UPT, UPT, -UR5, URZ, URZ ;  /* 0x000000ff05047290 */ /* 0x000fc8000fffe1ff */
[----:B0-----:R-:W-:-:S08]  /*33d0*/  IMAD.WIDE.U32 R4, R7, 0x4, R4 ;  /* 0x0000000407047825 */ /* 0x001fd000078e0004 */
.L_x_60:
[----:B------:R-:W2:Y:S01]  /*33e0*/  LDG.E R6, desc[UR6][R4.64] ;  /* 0x0000000604067981 */ /* 0x000ea2000c1e1900 */
[----:B------:R-:W0:Y:S01]  /*33f0*/  MUFU.RCP R0, R3 ;  /* 0x0000000300007308 */ /* 0x000e220000001000 */
[----:B------:R-:W-:-:S04]  /*3400*/  UIADD3 UR4, UPT, UPT, UR4, 0x1, URZ ;  /* 0x0000000104047890 */ /* 0x000fc8000fffe0ff */
[----:B------:R-:W-:Y:S01]  /*3410*/  UISETP.NE.AND UP0, UPT, UR4, URZ, UPT ;  /* 0x000000ff0400728c */ /* 0x000fe2000bf05270 */
[----:B0-----:R-:W-:-:S04]  /*3420*/  FFMA R7, -R3, R0, 1 ;  /* 0x3f80000003077423 */ /* 0x001fc80000000100 */
[----:B------:R-:W-:Y:S01]  /*3430*/  FFMA R0, R0, R7, R0 ;  /* 0x0000000700007223 */ /* 0x000fe20000000000 */
[----:B--2---:R-:W0:Y:S03]  /*3440*/  FCHK P0, R6, R3 ;  /* 0x0000000306007302 */ /* 0x004e260000000000 */
[----:B------:R-:W-:-:S04]  /*3450*/  FFMA R2, R0, R6, RZ ;  /* 0x0000000600027223 */ /* 0x000fc800000000ff */
[----:B------:R-:W-:-:S04]  /*3460*/  FFMA R7, -R3, R2, R6 ;  /* 0x0000000203077223 */ /* 0x000fc80000000106 */
[----:B------:R-:W-:Y:S01]  /*3470*/  FFMA R7, R0, R7, R2 ;  /* 0x0000000700077223 */ /* 0x000fe20000000002 */
[----:B0-----:R-:W-:Y:S06]  /*3480*/  @!P0 BRA `(.L_x_59) ;  /* 0x0000000000108947 */ /* 0x001fec0003800000 */
[----:B------:R-:W-:Y:S02]  /*3490*/  MOV R0, R6 ;  /* 0x0000000600007202 */ /* 0x000fe40000000f00 */
[----:B------:R-:W-:-:S07]  /*34a0*/  MOV R12, 0x34c0 ;  /* 0x000034c0000c7802 */ /* 0x000fce0000000f00 */
[----:B----4-:R-:W-:Y:S05]  /*34b0*/  CALL.REL.NOINC `($__internal_1_$__cuda_sm3x_div_rn_noftz_f32_slowpath) ;  /* 0x0000000000187944 */ /* 0x010fea0003c00000 */
[----:B------:R-:W-:-:S07]  /*34c0*/  MOV R7, R11 ;  /* 0x0000000b00077202 */ /* 0x000fce0000000f00 */
.L_x_59:
[----:B------:R0:W-:Y:S02]  /*34d0*/  STG.E desc[UR6][R4.64], R7 ;  /* 0x0000000704007986 */ /* 0x0001e4000c101906 */
[----:B0-----:R-:W-:-:S04]  /*34e0*/  IADD3 R4, P0, PT, R4, 0x4, RZ ;  /* 0x0000000404047810 */ /* 0x001fc80007f1e0ff */
[----:B------:R-:W-:Y:S01]  /*34f0*/  IADD3.X R5, PT, PT, RZ, R5, RZ, P0, !PT ;  /* 0x00000005ff057210 */ /* 0x000fe200007fe4ff */
[----:B------:R-:W-:Y:S08]  /*3500*/  BRA.U UP0, `(.L_x_60) ;  /* 0xfffffffd00b47547 */ /* 0x000ff0000b83ffff */
[----:B------:R-:W-:Y:S05]  /*3510*/  EXIT ;  /* 0x000000000000794d */ /* 0x000fea0003800000 */
        .weak           $__internal_1_$__cuda_sm3x_div_rn_noftz_f32_slowpath
        .type           $__internal_1_$__cuda_sm3x_div_rn_noftz_f32_slowpath,@function
        .size           $__internal_1_$__cuda_sm3x_div_rn_noftz_f32_slowpath,(.L_x_76 - $__internal_1_$__cuda_sm3x_div_rn_noftz_f32_slowpath)
$__internal_1_$__cuda_sm3x_div_rn_noftz_f32_slowpath:
[----:B------:R-:W-:Y:S02]  /*3520*/  SHF.R.U32.HI R11, RZ, 0x17, R3 ;  /* 0x00000017ff0b7819 */ /* 0x000fe40000011603 */
[----:B------:R-:W-:Y:S02]  /*3530*/  SHF.R.U32.HI R14, RZ, 0x17, R0 ;  /* 0x00000017ff0e7819 */ /* 0x000fe40000011600 */
[----:B------:R-:W-:Y:S02]  /*3540*/  LOP3.LUT R11, R11, 0xff, RZ, 0xc0, !PT ;  /* 0x000000ff0b0b7812 */ /* 0x000fe400078ec0ff */
[----:B------:R-:W-:Y:S02]  /*3550*/  LOP3.LUT R14, R14, 0xff, RZ, 0xc0, !PT ;  /* 0x000000ff0e0e7812 */ /* 0x000fe400078ec0ff */
[----:B------:R-:W-:Y:S02]  /*3560*/  IADD3 R16, PT, PT, R11, -0x1, RZ ;  /* 0xffffffff0b107810 */ /* 0x000fe40007ffe0ff */
[----:B------:R-:W-:-:S02]  /*3570*/  IADD3 R15, PT, PT, R14, -0x1, RZ ;  /* 0xffffffff0e0f7810 */ /* 0x000fc40007ffe0ff */
[----:B------:R-:W-:Y:S02]  /*3580*/  ISETP.GT.U32.AND P0, PT, R16, 0xfd, PT ;  /* 0x000000fd1000780c */ /* 0x000fe40003f04070 */
[----:B------:R-:W-:Y:S02]  /*3590*/  MOV R13, R3 ;  /* 0x00000003000d7202 */ /* 0x000fe40000000f00 */
[----:B------:R-:W-:-:S13]  /*35a0*/  ISETP.GT.U32.OR P0, PT, R15, 0xfd, P0 ;  /* 0x000000fd0f00780c */ /* 0x000fda0000704470 */
[----:B------:R-:W-:Y:S01]  /*35b0*/  @!P0 MOV R10, RZ ;  /* 0x000000ff000a8202 */ /* 0x000fe20000000f00 */
[----:B------:R-:W-:Y:S06]  /*35c0*/  @!P0 BRA `(.L_x_61) ;  /* 0x00000000005c8947 */ /* 0x000fec0003800000 */
[----:B------:R-:W-:Y:S02]  /*35d0*/  FSETP.GTU.FTZ.AND P0, PT, |R0|, +INF , PT ;  /* 0x7f8000000000780b */ /* 0x000fe40003f1c200 */
[----:B------:R-:W-:-:S04]  /*35e0*/  FSETP.GTU.FTZ.AND P1, PT, |R3|, +INF , PT ;  /* 0x7f8000000300780b */ /* 0x000fc80003f3c200 */
[----:B------:R-:W-:-:S13]  /*35f0*/  PLOP3.LUT P0, PT, P0, P1, PT, 0xf8, 0x8f ;  /* 0x00000000008f781c */ /* 0x000fda0000703f70 */
[----:B------:R-:W-:Y:S05]  /*3600*/  @P0 BRA `(.L_x_62) ;  /* 0x0000000400440947 */ /* 0x000fea0003800000 */
[----:B------:R-:W-:-:S13]  /*3610*/  LOP3.LUT P0, RZ, R13, 0x7fffffff, R0, 0xc8, !PT ;  /* 0x7fffffff0dff7812 */ /* 0x000fda000780c800 */
[----:B------:R-:W-:Y:S05]  /*3620*/  @!P0 BRA `(.L_x_63) ;  /* 0x0000000400348947 */ /* 0x000fea0003800000 */
[C---:B------:R-:W-:Y:S02]  /*3630*/  FSETP.NEU.FTZ.AND P3, PT, |R0|.reuse, +INF , PT ;  /* 0x7f8000000000780b */ /* 0x040fe40003f7d200 */
[----:B------:R-:W-:Y:S02]  /*3640*/  FSETP.NEU.FTZ.AND P1, PT, |R3|, +INF , PT ;  /* 0x7f8000000300780b */ /* 0x000fe40003f3d200 */
[----:B------:R-:W-:-:S11]  /*3650*/  FSETP.NEU.FTZ.AND P0, PT, |R0|, +INF , PT ;  /* 0x7f8000000000780b */ /* 0x000fd60003f1d200 */
[----:B------:R-:W-:Y:S05]  /*3660*/  @!P1 BRA !P3, `(.L_x_63) ;  /* 0x0000000400249947 */ /* 0x000fea0005800000 */
[----:B------:R-:W-:-:S04]  /*3670*/  LOP3.LUT P3, RZ, R0, 0x7fffffff, RZ, 0xc0, !PT ;  /* 0x7fffffff00ff7812 */ /* 0x000fc8000786c0ff */
[----:B------:R-:W-:-:S13]  /*3680*/  PLOP3.LUT P1, PT, P1, P3, PT, 0x2f, 0xf2 ;  /* 0x0000000000f2781c */ /* 0x000fda0000f26577 */
[----:B------:R-:W-:Y:S05]  /*3690*/  @P1 BRA `(.L_x_64) ;  /* 0x0000000400101947 */ /* 0x000fea0003800000 */
[----:B------:R-:W-:-:S04]  /*36a0*/  LOP3.LUT P1, RZ, R13, 0x7fffffff, RZ, 0xc0, !PT ;  /* 0x7fffffff0dff7812 */ /* 0x000fc8000782c0ff */
[----:B------:R-:W-:-:S13]  /*36b0*/  PLOP3.LUT P0, PT, P0, P1, PT, 0x2f, 0xf2 ;  /* 0x0000000000f2781c */ /* 0x000fda0000702577 */
[----:B------:R-:W-:Y:S05]  /*36c0*/  @P0 BRA `(.L_x_65) ;  /* 0x0000000000f80947 */ /* 0x000fea0003800000 */
[----:B------:R-:W-:Y:S02]  /*36d0*/  ISETP.GE.AND P0, PT, R15, RZ, PT ;  /* 0x000000ff0f00720c */ /* 0x000fe40003f06270 */
[----:B------:R-:W-:-:S11]  /*36e0*/  ISETP.GE.AND P1, PT, R16, RZ, PT ;  /* 0x000000ff1000720c */ /* 0x000fd60003f26270 */
[----:B------:R-:W-:Y:S01]  /*36f0*/  @P0 MOV R10, RZ ;  /* 0x000000ff000a0202 */ /* 0x000fe20000000f00 */
[----:B------:R-:W-:Y:S01]  /*3700*/  @!P0 FFMA R0, R0, 1.84467440737095516160e+19, RZ ;  /* 0x5f80000000008823 */ /* 0x000fe200000000ff */
[----:B------:R-:W-:Y:S01]  /*3710*/  @!P0 MOV R10, 0xffffffc0 ;  /* 0xffffffc0000a8802 */ /* 0x000fe20000000f00 */
[----:B------:R-:W-:-:S03]  /*3720*/  @!P1 FFMA R13, R3, 1.84467440737095516160e+19, RZ ;  /* 0x5f800000030d9823 */ /* 0x000fc600000000ff */
[----:B------:R-:W-:-:S07]  /*3730*/  @!P1 IADD3 R10, PT, PT, R10, 0x40, RZ ;  /* 0x000000400a0a9810 */ /* 0x000fce0007ffe0ff */
.L_x_61:
[----:B------:R-:W-:Y:S02]  /*3740*/  LEA R16, R11, 0xc0800000, 0x17 ;  /* 0xc08000000b107811 */ /* 0x000fe400078eb8ff */
[----:B------:R-:W-:Y:S02]  /*3750*/  IADD3 R14, PT, PT, R14, -0x7f, RZ ;  /* 0xffffff810e0e7810 */ /* 0x000fe40007ffe0ff */
[----:B------:R-:W-:-:S03]  /*3760*/  IADD3 R17, PT, PT, -R16, R13, RZ ;  /* 0x0000000d10117210 */ /* 0x000fc60007ffe1ff */
[C---:B------:R-:W-:Y:S01]  /*3770*/  IMAD R0, R14.reuse, -0x800000, R0 ;  /* 0xff8000000e007824 */ /* 0x040fe200078e0200 */
[----:B------:R0:W1:Y:S01]  /*3780*/  MUFU.RCP R16, R17 ;  /* 0x0000001100107308 */ /* 0x0000620000001000 */
[----:B------:R-:W-:Y:S01]  /*3790*/  FADD.FTZ R15, -R17, -RZ ;  /* 0x800000ff110f7221 */ /* 0x000fe20000010100 */
[----:B0-----:R-:W-:-:S04]  /*37a0*/  IADD3 R17, PT, PT, R14, 0x7f, -R11 ;  /* 0x0000007f0e117810 */ /* 0x001fc80007ffe80b */
[----:B------:R-:W-:Y:S01]  /*37b0*/  IADD3 R17, PT, PT, R17, R10, RZ ;  /* 0x0000000a11117210 */ /* 0x000fe20007ffe0ff */
[----:B-1----:R-:W-:-:S04]  /*37c0*/  FFMA R13, R16, R15, 1 ;  /* 0x3f800000100d7423 */ /* 0x002fc8000000000f */
[----:B------:R-:W-:-:S04]  /*37d0*/  FFMA R13, R16, R13, R16 ;  /* 0x0000000d100d7223 */ /* 0x000fc80000000010 */
[----:B------:R-:W-:-:S04]  /*37e0*/  FFMA R16, R0, R13, RZ ;  /* 0x0000000d00107223 */ /* 0x000fc800000000ff */
[----:B------:R-:W-:-:S04]  /*37f0*/  FFMA R18, R15, R16, R0 ;  /* 0x000000100f127223 */ /* 0x000fc80000000000 */
[----:B------:R-:W-:-:S04]  /*3800*/  FFMA R16, R13, R18, R16 ;  /* 0x000000120d107223 */ /* 0x000fc80000000010 */
[----:B------:R-:W-:-:S04]  /*3810*/  FFMA R15, R15, R16, R0 ;  /* 0x000000100f0f7223 */ /* 0x000fc80000000000 */
[----:B------:R-:W-:-:S05]  /*3820*/  FFMA R0, R13, R15, R16 ;  /* 0x0000000f0d007223 */ /* 0x000fca0000000010 */
[----:B------:R-:W-:-:S04]  /*3830*/  SHF.R.U32.HI R11, RZ, 0x17, R0 ;  /* 0x00000017ff0b7819 */ /* 0x000fc80000011600 */
[----:B------:R-:W-:-:S04]  /*3840*/  LOP3.LUT R11, R11, 0xff, RZ, 0xc0, !PT ;  /* 0x000000ff0b0b7812 */ /* 0x000fc800078ec0ff */
[----:B------:R-:W-:-:S04]  /*3850*/  IADD3 R11, PT, PT, R11, R17, RZ ;  /* 0x000000110b0b7210 */ /* 0x000fc80007ffe0ff */
[----:B------:R-:W-:-:S04]  /*3860*/  IADD3 R10, PT, PT, R11, -0x1, RZ ;  /* 0xffffffff0b0a7810 */ /* 0x000fc80007ffe0ff */
[----:B------:R-:W-:-:S13]  /*3870*/  ISETP.GE.U32.AND P0, PT, R10, 0xfe, PT ;  /* 0x000000fe0a00780c */ /* 0x000fda0003f06070 */
[----:B------:R-:W-:Y:S05]  /*3880*/  @!P0 BRA `(.L_x_66) ;  /* 0x0000000000808947 */ /* 0x000fea0003800000 */
[----:B------:R-:W-:-:S13]  /*3890*/  ISETP.GT.AND P0, PT, R11, 0xfe, PT ;  /* 0x000000fe0b00780c */ /* 0x000fda0003f04270 */
[----:B------:R-:W-:Y:S05]  /*38a0*/  @P0 BRA `(.L_x_67) ;  /* 0x00000000006c0947 */ /* 0x000fea0003800000 */
[----:B------:R-:W-:-:S13]  /*38b0*/  ISETP.GE.AND P0, PT, R11, 0x1, PT ;  /* 0x000000010b00780c */ /* 0x000fda0003f06270 */
[----:B------:R-:W-:Y:S05]  /*38c0*/  @P0 BRA `(.L_x_68) ;  /* 0x0000000000980947 */ /* 0x000fea0003800000 */
[----:B------:R-:W-:Y:S02]  /*38d0*/  ISETP.GE.AND P0, PT, R11, -0x18, PT ;  /* 0xffffffe80b00780c */ /* 0x000fe40003f06270 */
[----:B------:R-:W-:-:S11]  /*38e0*/  LOP3.LUT R0, R0, 0x80000000, RZ, 0xc0, !PT ;  /* 0x8000000000007812 */ /* 0x000fd600078ec0ff */
[----:B------:R-:W-:Y:S05]  /*38f0*/  @!P0 BRA `(.L_x_68) ;  /* 0x00000000008c8947 */ /* 0x000fea0003800000 */
[-CC-:B------:R-:W-:Y:S01]  /*3900*/  FFMA.RZ R10, R13, R15.reuse, R16.reuse ;  /* 0x0000000f0d0a7223 */ /* 0x180fe2000000c010 */
[C---:B------:R-:W-:Y:S02]  /*3910*/  ISETP.NE.AND P3, PT, R11.reuse, RZ, PT ;  /* 0x000000ff0b00720c */ /* 0x040fe40003f65270 */
[----:B------:R-:W-:Y:S02]  /*3920*/  ISETP.NE.AND P1, PT, R11, RZ, PT ;  /* 0x000000ff0b00720c */ /* 0x000fe40003f25270 */
[----:B------:R-:W-:Y:S01]  /*3930*/  LOP3.LUT R14, R10, 0x7fffff, RZ, 0xc0, !PT ;  /* 0x007fffff0a0e7812 */ /* 0x000fe200078ec0ff */
[CCC-:B------:R-:W-:Y:S01]  /*3940*/  FFMA.RP R10, R13.reuse, R15.reuse, R16.reuse ;  /* 0x0000000f0d0a7223 */ /* 0x1c0fe20000008010 */
[----:B------:R-:W-:Y:S01]  /*3950*/  FFMA.RM R13, R13, R15, R16 ;  /* 0x0000000f0d0d7223 */ /* 0x000fe20000004010 */
[----:B------:R-:W-:Y:S02]  /*3960*/  IADD3 R15, PT, PT, R11, 0x20, RZ ;  /* 0x000000200b0f7810 */ /* 0x000fe40007ffe0ff */
[----:B------:R-:W-:-:S02]  /*3970*/  LOP3.LUT R14, R14, 0x800000, RZ, 0xfc, !PT ;  /* 0x008000000e0e7812 */ /* 0x000fc400078efcff */
[----:B------:R-:W-:Y:S02]  /*3980*/  IADD3 R11, PT, PT, -R11, RZ, RZ ;  /* 0x000000ff0b0b7210 */ /* 0x000fe40007ffe1ff */
[----:B------:R-:W-:Y:S02]  /*3990*/  SHF.L.U32 R15, R14, R15, RZ ;  /* 0x0000000f0e0f7219 */ /* 0x000fe400000006ff */
[----:B------:R-:W-:Y:S02]  /*39a0*/  FSETP.NEU.FTZ.AND P0, PT, R10, R13, PT ;  /* 0x0000000d0a00720b */ /* 0x000fe40003f1d000 */
[----:B------:R-:W-:Y:S02]  /*39b0*/  SEL R11, R11, RZ, P3 ;  /* 0x000000ff0b0b7207 */ /* 0x000fe40001800000 */
[----:B------:R-:W-:Y:S02]  /*39c0*/  ISETP.NE.AND P1, PT, R15, RZ, P1 ;  /* 0x000000ff0f00720c */ /* 0x000fe40000f25270 */
[----:B------:R-:W-:-:S02]  /*39d0*/  SHF.R.U32.HI R11, RZ, R11, R14 ;  /* 0x0000000bff0b7219 */ /* 0x000fc4000001160e */
[----:B------:R-:W-:Y:S02]  /*39e0*/  PLOP3.LUT P0, PT, P0, P1, PT, 0xf8, 0x8f ;  /* 0x00000000008f781c */ /* 0x000fe40000703f70 */
[----:B------:R-:W-:Y:S02]  /*39f0*/  SHF.R.U32.HI R13, RZ, 0x1, R11 ;  /* 0x00000001ff0d7819 */ /* 0x000fe4000001160b */
[----:B------:R-:W-:-:S04]  /*3a00*/  SEL R10, RZ, 0x1, !P0 ;  /* 0x00000001ff0a7807 */ /* 0x000fc80004000000 */
[----:B------:R-:W-:-:S04]  /*3a10*/  LOP3.LUT R10, R10, 0x1, R13, 0xf8, !PT ;  /* 0x000000010a0a7812 */ /* 0x000fc800078ef80d */
[----:B------:R-:W-:-:S04]  /*3a20*/  LOP3.LUT R10, R10, R11, RZ, 0xc0, !PT ;  /* 0x0000000b0a0a7212 */ /* 0x000fc800078ec0ff */
[----:B------:R-:W-:-:S04]  /*3a30*/  IADD3 R13, PT, PT, R13, R10, RZ ;  /* 0x0000000a0d0d7210 */ /* 0x000fc80007ffe0ff */
[----:B------:R-:W-:Y:S01]  /*3a40*/  LOP3.LUT R0, R13, R0, RZ, 0xfc, !PT ;  /* 0x000000000d007212 */ /* 0x000fe200078efcff */
[----:B------:R-:W-:Y:S06]  /*3a50*/  BRA `(.L_x_68) ;  /* 0x0000000000347947 */ /* 0x000fec0003800000 */
.L_x_67:
[----:B------:R-:W-:-:S04]  /*3a60*/  LOP3.LUT R0, R0, 0x80000000, RZ, 0xc0, !PT ;  /* 0x8000000000007812 */ /* 0x000fc800078ec0ff */
[----:B------:R-:W-:Y:S01]  /*3a70*/  LOP3.LUT R0, R0, 0x7f800000, RZ, 0xfc, !PT ;  /* 0x7f80000000007812 */ /* 0x000fe200078efcff */
[----:B------:R-:W-:Y:S06]  /*3a80*/  BRA `(.L_x_68) ;  /* 0x0000000000287947 */ /* 0x000fec0003800000 */
.L_x_66:
[----:B------:R-:W-:Y:S01]  /*3a90*/  LEA R0, R17, R0, 0x17 ;  /* 0x0000000011007211 */ /* 0x000fe200078eb8ff */
[----:B------:R-:W-:Y:S06]  /*3aa0*/  BRA `(.L_x_68) ;  /* 0x0000000000207947 */ /* 0x000fec0003800000 */
.L_x_65:
[----:B------:R-:W-:-:S04]  /*3ab0*/  LOP3.LUT R0, R13, 0x80000000, R0, 0x48, !PT ;  /* 0x800000000d007812 */ /* 0x000fc800078e4800 */
[----:B------:R-:W-:Y:S01]  /*3ac0*/  LOP3.LUT R0, R0, 0x7f800000, RZ, 0xfc, !PT ;  /* 0x7f80000000007812 */ /* 0x000fe200078efcff */
[----:B------:R-:W-:Y:S06]  /*3ad0*/  BRA `(.L_x_68) ;  /* 0x0000000000147947 */ /* 0x000fec0003800000 */
.L_x_64:
[----:B------:R-:W-:Y:S01]  /*3ae0*/  LOP3.LUT R0, R13, 0x80000000, R0, 0x48, !PT ;  /* 0x800000000d007812 */ /* 0x000fe200078e4800 */
[----:B------:R-:W-:Y:S06]  /*3af0*/  BRA `(.L_x_68) ;  /* 0x00000000000c7947 */ /* 0x000fec0003800000 */
.L_x_63:
[----:B------:R-:W0:Y:S01]  /*3b00*/  MUFU.RSQ R0, -QNAN ;  /* 0xffc0000000007908 */ /* 0x000e220000001400 */
[----:B------:R-:W-:Y:S05]  /*3b10*/  BRA `(.L_x_68) ;  /* 0x0000000000047947 */ /* 0x000fea0003800000 */
.L_x_62:
[----:B------:R-:W-:-:S07]  /*3b20*/  FADD.FTZ R0, R0, R3 ;  /* 0x0000000300007221 */ /* 0x000fce0000010000 */
.L_x_68:
[----:B------:R-:W-:Y:S01]  /*3b30*/  HFMA2 R13, -RZ, RZ, 0, 0 ;  /* 0x00000000ff0d7431 */ /* 0x000fe200000001ff */
[----:B0-----:R-:W-:-:S03]  /*3b40*/  MOV R11, R0 ;  /* 0x00000000000b7202 */ /* 0x001fc60000000f00 */
[----:B------:R-:W-:Y:S05]  /*3b50*/  RET.REL.NODEC R12 `(softmax_kernel) ;  /* 0xffffffc40c287950 */ /* 0x000fea0003c3ffff */
.L_x_69:
        /* <DEDUP_REMOVED lines=10> */
.L_x_76:


//--------------------- .text.relu_kernel         --------------------------
	.section	.text.relu_kernel,"ax",@progbits
	.align	128
        .global         relu_kernel
        .type           relu_kernel,@function
        .size           relu_kernel,(.L_x_82 - relu_kernel)
        .other          relu_kernel,@"STO_CUDA_ENTRY STV_DEFAULT"
relu_kernel:
.text.relu_kernel:
        /* <DEDUP_REMOVED lines=11> */
[----:B-1----:R-:W2:Y:S02]  /*00b0*/  LDG.E R0, desc[UR4][R2.64] ;  /* 0x0000000402007981 */ /* 0x002ea4000c1e1900 */
[----:B--2---:R-:W-:-:S05]  /*00c0*/  FMNMX R5, RZ, R0, !PT ;  /* 0x00000000ff057209 */ /* 0x004fca0007800000 */
[----:B------:R-:W-:Y:S01]  /*00d0*/  STG.E desc[UR4][R2.64], R5 ;  /* 0x0000000502007986 */ /* 0x000fe2000c101904 */
[----:B------:R-:W-:Y:S05]  /*00e0*/  EXIT ;  /* 0x000000000000794d */ /* 0x000fea0003800000 */
.L_x_70:
        /* <DEDUP_REMOVED lines=9> */
.L_x_82:


//--------------------- .text.add_bias_kernel     --------------------------
	.section	.text.add_bias_kernel,"ax",@progbits
	.align	128
        .global         add_bias_kernel
        .type           add_bias_kernel,@function
        .size           add_bias_kernel,(.L_x_83 - add_bias_kernel)
        .other          add_bias_kernel,@"STO_CUDA_ENTRY STV_DEFAULT"
add_bias_kernel:
.text.add_bias_kernel:
        /* <DEDUP_REMOVED lines=11> */
[----:B------:R-:W-:Y:S02]  /*00b0*/  ISETP.GE.AND P2, PT, R9, RZ, PT ;  /* 0x000000ff0900720c */ /* 0x000fe40003f46270 */
[----:B------:R-:W1:Y:S08]  /*00c0*/  I2F.RP R0, R11 ;  /* 0x0000000b00007306 */ /* 0x000e700000209400 */
[----:B-1----:R-:W1:Y:S02]  /*00d0*/  MUFU.RCP R0, R0 ;  /* 0x0000000000007308 */ /* 0x002e640000001000 */
[----:B-1----:R-:W-:-:S06]  /*00e0*/  IADD3 R4, PT, PT, R0, 0xffffffe, RZ ;  /* 0x0ffffffe00047810 */ /* 0x002fcc0007ffe0ff */
[----:B------:R1:W2:Y:S02]  /*00f0*/  F2I.FTZ.U32.TRUNC.NTZ R5, R4 ;  /* 0x0000000400057305 */ /* 0x0002a4000021f000 */
[----:B-1----:R-:W-:Y:S01]  /*0100*/  IMAD.MOV.U32 R4, RZ, RZ, RZ ;  /* 0x000000ffff047224 */ /* 0x002fe200078e00ff */
[----:B--2---:R-:W-:-:S05]  /*0110*/  IADD3 R2, PT, PT, RZ, -R5, RZ ;  /* 0x80000005ff027210 */ /* 0x004fca0007ffe0ff */
[----:B------:R-:W-:Y:S01]  /*0120*/  IMAD R7, R2, R11, RZ ;  /* 0x0000000b02077224 */ /* 0x000fe200078e02ff */
[----:B------:R-:W-:-:S03]  /*0130*/  IABS R2, R9 ;  /* 0x0000000900027213 */ /* 0x000fc60000000000 */
[----:B------:R-:W-:Y:S02]  /*0140*/  IMAD.HI.U32 R5, R5, R7, R4 ;  /* 0x0000000705057227 */ /* 0x000fe400078e0004 */
[----:B------:R-:W1:Y:S04]  /*0150*/  LDC.64 R6, c[0x0][0x388] ;  /* 0x0000e200ff067b82 */ /* 0x000e680000000a00 */
[----:B------:R-:W-:-:S05]  /*0160*/  IMAD.HI.U32 R5, R5, R2, RZ ;  /* 0x0000000205057227 */ /* 0x000fca00078e00ff */
[----:B------:R-:W-:-:S05]  /*0170*/  IADD3 R5, PT, PT, -R5, RZ, RZ ;  /* 0x000000ff05057210 */ /* 0x000fca0007ffe1ff */
[C---:B------:R-:W-:Y:S02]  /*0180*/  IMAD R0, R11.reuse, R5, R2 ;  /* 0x000000050b007224 */ /* 0x040fe400078e0202 */
[----:B------:R-:W2:Y:S03]  /*0190*/  LDC.64 R4, c[0x0][0x380] ;  /* 0x0000e000ff047b82 */ /* 0x000ea60000000a00 */
[----:B------:R-:W-:-:S13]  /*01a0*/  ISETP.GT.U32.AND P0, PT, R11, R0, PT ;  /* 0x000000000b00720c */ /* 0x000fda0003f04070 */
[----:B------:R-:W-:Y:S01]  /*01b0*/  @!P0 IMAD.IADD R0, R0, 0x1, -R11 ;  /* 0x0000000100008824 */ /* 0x000fe200078e0a0b */
[----:B------:R-:W-:-:S04]  /*01c0*/  ISETP.NE.AND P0, PT, R3, RZ, PT ;  /* 0x000000ff0300720c */ /* 0x000fc80003f05270 */
[----:B------:R-:W-:Y:S01]  /*01d0*/  ISETP.GT.U32.AND P1, PT, R11, R0, PT ;  /* 0x000000000b00720c */ /* 0x000fe20003f24070 */
[----:B--2---:R-:W-:-:S12]  /*01e0*/  IMAD.WIDE R4, R9, 0x4, R4 ;  /* 0x0000000409047825 */ /* 0x004fd800078e0204 */
[----:B------:R-:W-:-:S05]  /*01f0*/  @!P1 IADD3 R0, PT, PT, R0, -R11, RZ ;  /* 0x8000000b00009210 */ /* 0x000fca0007ffe0ff */
[----:B------:R-:W-:Y:S01]  /*0200*/  @!P2 IMAD.MOV R0, RZ, RZ, -R0 ;  /* 0x000000ffff00a224 */ /* 0x000fe200078e0a00 */
[----:B------:R-:W-:-:S05]  /*0210*/  @!P0 LOP3.LUT R0, RZ, R3, RZ, 0x33, !PT ;  /* 0x00000003ff008212 */ /* 0x000fca00078e33ff */
[----:B-1----:R-:W-:Y:S02]  /*0220*/  IMAD.WIDE R2, R0, 0x4, R6 ;  /* 0x0000000400027825 */ /* 0x002fe400078e0206 */
[----:B0-----:R-:W2:Y:S04]  /*0230*/  LDG.E R7, desc[UR4][R4.64] ;  /* 0x0000000404077981 */ /* 0x001ea8000c1e1900 */
[----:B------:R-:W2:Y:S02]  /*0240*/  LDG.E.CONSTANT R2, desc[UR4][R2.64] ;  /* 0x0000000402027981 */ /* 0x000ea4000c1e9900 */
[----:B--2---:R-:W-:-:S05]  /*0250*/  FADD R7, R2, R7 ;  /* 0x0000000702077221 */ /* 0x004fca0000000000 */
[----:B------:R-:W-:Y:S01]  /*0260*/  STG.E desc[UR4][R4.64], R7 ;  /* 0x0000000704007986 */ /* 0x000fe2000c101904 */
[----:B------:R-:W-:Y:S05]  /*0270*/  EXIT ;  /* 0x000000000000794d */ /* 0x000fea0003800000 */
.L_x_71:
        /* <DEDUP_REMOVED lines=16> */
.L_x_83:


//--------------------- .text.matmul_kernel       --------------------------
	.section	.text.matmul_kernel,"ax",@progbits
	.align	128
        .global         matmul_kernel
        .type           matmul_kernel,@function
        .size           matmul_kernel,(.L_x_84 - matmul_kernel)
        .other          matmul_kernel,@"STO_CUDA_ENTRY STV_DEFAULT"
matmul_kernel:
.text.matmul_kernel:
[----:B------:R-:W-:Y:S01]  /*0000*/  LDC R1, c[0x0][0x37c] ;  /* 0x0000df00ff017b82 */ /* 0x000fe20000000800 */
[----:B------:R-:W0:Y:S01]  /*0010*/  S2R R12, SR_CTAID.Y ;  /* 0x00000000000c7919 */ /* 0x000e220000002600 */
[----:B------:R-:W1:Y:S01]  /*0020*/  LDCU UR10, c[0x0][0x39c] ;  /* 0x00007380ff0a77ac */ /* 0x000e620008000800 */
[----:B------:R-:W-:Y:S01]  /*0030*/  HFMA2 R23, -RZ, RZ, 0, 0 ;  /* 0x00000000ff177431 */ /* 0x000fe200000001ff */
[----:B------:R-:W0:Y:S01]  /*0040*/  S2R R0, SR_TID.Y ;  /* 0x0000000000007919 */ /* 0x000e220000002200 */
[----:B------:R-:W2:Y:S01]  /*0050*/  LDCU UR14, c[0x0][0x3a0] ;  /* 0x00007400ff0e77ac */ /* 0x000ea20008000800 */
[----:B------:R-:W3:Y:S01]  /*0060*/  S2R R5, SR_CTAID.X ;  /* 0x0000000000057919 */ /* 0x000ee20000002500 */
[----:B------:R-:W4:Y:S01]  /*0070*/  LDCU.64 UR8, c[0x0][0x358] ;  /* 0x00006b00ff0877ac */ /* 0x000f220008000a00 */
[----:B------:R-:W3:Y:S01]  /*0080*/  S2R R21, SR_TID.X ;  /* 0x0000000000157919 */ /* 0x000ee20000002100 */
[----:B-1----:R-:W-:Y:S01]  /*0090*/  UISETP.GE.AND UP0, UPT, UR10, 0x1, UPT ;  /* 0x000000010a00788c */ /* 0x002fe2000bf06270 */
[----:B0-----:R-:W-:-:S02]  /*00a0*/  LEA R12, R12, R0, 0x4 ;  /* 0x000000000c0c7211 */ /* 0x001fc400078e20ff */
[----:B---3--:R-:W-:-:S06]  /*00b0*/  LEA R13, R5, R21, 0x4 ;  /* 0x00000015050d7211 */ /* 0x008fcc00078e20ff */
[----:B--2-4-:R-:W-:Y:S05]  /*00c0*/  BRA.U !UP0, `(.L_x_72) ;  /* 0x0000000508387547 */ /* 0x014fea000b800000 */
[----:B------:R-:W0:Y:S01]  /*00d0*/  S2UR UR7, SR_CgaCtaId ;  /* 0x00000000000779c3 */ /* 0x000e220000008800 */
[----:B------:R-:W1:Y:S01]  /*00e0*/  LDCU UR11, c[0x0][0x3a0] ;  /* 0x00007400ff0b77ac */ /* 0x000e620008000800 */
[----:B------:R-:W-:Y:S01]  /*00f0*/  MOV R23, RZ ;  /* 0x000000ff00177202 */ /* 0x000fe20000000f00 */
[----:B------:R-:W-:Y:S01]  /*0100*/  IMAD R15, R12, UR10, R21 ;  /* 0x0000000a0c0f7c24 */ /* 0x000fe2000f8e0215 */
[----:B------:R-:W-:Y:S01]  /*0110*/  UMOV UR5, 0x400 ;  /* 0x0000040000057882 */ /* 0x000fe20000000000 */
[----:B------:R-:W-:-:S03]  /*0120*/  UIADD3 UR4, UPT, UPT, UR10, 0xf, URZ ;  /* 0x0000000f0a047890 */ /* 0x000fc6000fffe0ff */
[----:B------:R-:W2:Y:S01]  /*0130*/  LDC R16, c[0x0][0x3a0] ;  /* 0x0000e800ff107b82 */ /* 0x000ea20000000800 */
[----:B------:R-:W-:Y:S02]  /*0140*/  UIADD3 UR6, UPT, UPT, UR5, 0x400, URZ ;  /* 0x0000040005067890 */ /* 0x000fe4000fffe0ff */
[----:B------:R-:W-:Y:S01]  /*0150*/  USHF.R.U32.HI UR4, URZ, 0x4, UR4 ;  /* 0x00000004ff047899 */ /* 0x000fe20008011604 */
[----:B------:R-:W3:Y:S04]  /*0160*/  LDCU.64 UR12, c[0x0][0x398] ;  /* 0x00007300ff0c77ac */ /* 0x000ee80008000a00 */
[----:B------:R-:W4:Y:S01]  /*0170*/  LDC.64 R2, c[0x0][0x380] ;  /* 0x0000e000ff027b82 */ /* 0x000f220000000a00 */
[----:B------:R-:W-:Y:S01]  /*0180*/  UIADD3 UR4, UPT, UPT, -UR4, URZ, URZ ;  /* 0x000000ff04047290 */ /* 0x000fe2000fffe1ff */
[----:B-1----:R-:W-:Y:S01]  /*0190*/  IMAD R14, R0, UR11, R21 ;  /* 0x0000000b000e7c24 */ /* 0x002fe2000f8e0215 */
[----:B0-----:R-:W-:-:S04]  /*01a0*/  ULEA UR5, UR7, UR5, 0x18 ;  /* 0x0000000507057291 */ /* 0x001fc8000f8ec0ff */
[----:B------:R-:W-:Y:S01]  /*01b0*/  LEA R14, R5, R14, 0x4 ;  /* 0x0000000e050e7211 */ /* 0x000fe200078e20ff */
[----:B------:R-:W-:Y:S01]  /*01c0*/  ULEA UR6, UR7, UR6, 0x18 ;  /* 0x0000000607067291 */ /* 0x000fe2000f8ec0ff */
[----:B------:R-:W-:-:S05]  /*01d0*/  LEA R18, R0, UR5, 0x6 ;  /* 0x0000000500127c11 */ /* 0x000fca000f8e30ff */
[C---:B------:R-:W-:Y:S02]  /*01e0*/  LEA R19, R21.reuse, UR6, 0x2 ;  /* 0x0000000615137c11 */ /* 0x040fe4000f8e10ff */
[----:B------:R-:W-:Y:S02]  /*01f0*/  LEA R20, R21, R18, 0x2 ;  /* 0x0000001215147211 */ /* 0x000fe400078e10ff */
[----:B---3--:R-:W-:-:S07]  /*0200*/  LEA R17, R0, R19, 0x6 ;  /* 0x0000001300117211 */ /* 0x008fce00078e30ff */
.L_x_73:
[----:B------:R-:W-:Y:S01]  /*0210*/  ISETP.GE.AND P0, PT, R0, UR13, PT ;  /* 0x0000000d00007c0c */ /* 0x000fe2000bf06270 */
[----:B------:R-:W-:Y:S01]  /*0220*/  HFMA2 R22, -RZ, RZ, 0, 0 ;  /* 0x00000000ff167431 */ /* 0x000fe200000001ff */
[----:B------:R-:W-:Y:S01]  /*0230*/  ISETP.GE.AND P1, PT, R21, UR13, PT ;  /* 0x0000000d15007c0c */ /* 0x000fe2000bf26270 */
[----:B----4-:R-:W-:Y:S01]  /*0240*/  IMAD.WIDE R4, R15, 0x4, R2 ;  /* 0x000000040f047825 */ /* 0x010fe200078e0202 */
[----:B--2---:R-:W-:Y:S02]  /*0250*/  ISETP.GE.OR P0, PT, R13, R16, P0 ;  /* 0x000000100d00720c */ /* 0x004fe40000706670 */
[----:B------:R-:W-:Y:S02]  /*0260*/  ISETP.GE.OR P1, PT, R12, UR12, P1 ;  /* 0x0000000c0c007c0c */ /* 0x000fe40008f26670 */
[----:B------:R-:W-:-:S09]  /*0270*/  MOV R27, RZ ;  /* 0x000000ff001b7202 */ /* 0x000fd20000000f00 */
[----:B------:R-:W0:Y:S02]  /*0280*/  @!P0 LDC.64 R6, c[0x0][0x388] ;  /* 0x0000e200ff068b82 */ /* 0x000e240000000a00 */
[----:B------:R-:W2:Y:S01]  /*0290*/  @!P1 LDG.E.CONSTANT R27, desc[UR8][R4.64] ;  /* 0x00000008041b9981 */ /* 0x000ea2000c1e9900 */
[----:B0-----:R-:W-:-:S05]  /*02a0*/  @!P0 IMAD.WIDE R6, R14, 0x4, R6 ;  /* 0x000000040e068825 */ /* 0x001fca00078e0206 */
[----:B------:R-:W3:Y:S01]  /*02b0*/  @!P0 LDG.E.CONSTANT R22, desc[UR8][R6.64] ;  /* 0x0000000806168981 */ /* 0x000ee2000c1e9900 */
[----:B------:R-:W-:-:S04]  /*02c0*/  UIADD3 UR4, UPT, UPT, UR4, 0x1, URZ ;  /* 0x0000000104047890 */ /* 0x000fc8000fffe0ff */
[----:B------:R-:W-:Y:S01]  /*02d0*/  UISETP.NE.AND UP0, UPT, UR4, URZ, UPT ;  /* 0x000000ff0400728c */ /* 0x000fe2000bf05270 */
[----:B------:R-:W-:Y:S02]  /*02e0*/  IADD3 R0, PT, PT, R0, 0x10, RZ ;  /* 0x0000001000007810 */ /* 0x000fe40007ffe0ff */
[----:B------:R-:W-:Y:S02]  /*02f0*/  IADD3 R15, PT, PT, R15, 0x10, RZ ;  /* 0x000000100f0f7810 */ /* 0x000fe40007ffe0ff */
[----:B------:R-:W-:Y:S02]  /*0300*/  IADD3 R21, PT, PT, R21, 0x10, RZ ;  /* 0x0000001015157810 */ /* 0x000fe40007ffe0ff */
[----:B------:R-:W-:Y:S01]  /*0310*/  LEA R14, R16, R14, 0x4 ;  /* 0x0000000e100e7211 */ /* 0x000fe200078e20ff */
[----:B--2---:R-:W-:Y:S04]  /*0320*/  STS [R20], R27 ;  /* 0x0000001b14007388 */ /* 0x004fe80000000800 */
[----:B---3--:R-:W-:Y:S01]  /*0330*/  STS [R17], R22 ;  /* 0x0000001611007388 */ /* 0x008fe20000000800 */
[----:B------:R-:W-:Y:S06]  /*0340*/  BAR.SYNC.DEFER_BLOCKING 0x0 ;  /* 0x0000000000007b1d */ /* 0x000fec0000010000 */
[----:B------:R-:W-:Y:S04]  /*0350*/  LDS R26, [R19] ;  /* 0x00000000131a7984 */ /* 0x000fe80000000800 */
[----:B------:R-:W0:Y:S04]  /*0360*/  LDS.128 R8, [R18] ;  /* 0x0000000012087984 */ /* 0x000e280000000c00 */
[----:B------:R-:W1:Y:S04]  /*0370*/  LDS R29, [R19+0x40] ;  /* 0x00004000131d7984 */ /* 0x000e680000000800 */
[----:B------:R-:W2:Y:S04]  /*0380*/  LDS R25, [R19+0x80] ;  /* 0x0000800013197984 */ /* 0x000ea80000000800 */
[----:B------:R-:W3:Y:S04]  /*0390*/  LDS R24, [R19+0xc0] ;  /* 0x0000c00013187984 */ /* 0x000ee80000000800 */
[----:B------:R-:W-:Y:S04]  /*03a0*/  LDS.128 R4, [R18+0x10] ;  /* 0x0000100012047984 */ /* 0x000fe80000000c00 */
[----:B------:R-:W-:Y:S04]  /*03b0*/  LDS R22, [R19+0x140] ;  /* 0x0001400013167984 */ /* 0x000fe80000000800 */
[----:B------:R-:W-:Y:S01]  /*03c0*/  LDS R27, [R19+0x200] ;  /* 0x00020000131b7984 */ /* 0x000fe20000000800 */
[----:B0-----:R-:W-:-:S03]  /*03d0*/  FFMA R8, R8, R26, R23 ;  /* 0x0000001a08087223 */ /* 0x001fc60000000017 */
[----:B------:R-:W0:Y:S01]  /*03e0*/  LDS R23, [R19+0x100] ;  /* 0x0001000013177984 */ /* 0x000e220000000800 */
[----:B-1----:R-:W-:-:S03]  /*03f0*/  FFMA R8, R29, R9, R8 ;  /* 0x000000091d087223 */ /* 0x002fc60000000008 */
[----:B------:R-:W-:Y:S01]  /*0400*/  LDS R26, [R19+0x1c0] ;  /* 0x0001c000131a7984 */ /* 0x000fe20000000800 */
[----:B--2---:R-:W-:-:S03]  /*0410*/  FFMA R9, R25, R10, R8 ;  /* 0x0000000a19097223 */ /* 0x004fc60000000008 */
[----:B------:R-:W1:Y:S01]  /*0420*/  LDS R25, [R19+0x180] ;  /* 0x0001800013197984 */ /* 0x000e620000000800 */
[----:B---3--:R-:W-:-:S03]  /*0430*/  FFMA R9, R24, R11, R9 ;  /* 0x0000000b18097223 */ /* 0x008fc60000000009 */
[----:B------:R-:W-:Y:S01]  /*0440*/  LDS R24, [R19+0x240] ;  /* 0x0002400013187984 */ /* 0x000fe20000000800 */
[----:B0-----:R-:W-:-:S03]  /*0450*/  FFMA R23, R4, R23, R9 ;  /* 0x0000001704177223 */ /* 0x001fc60000000009 */
[----:B------:R-:W0:Y:S01]  /*0460*/  LDS.128 R8, [R18+0x20] ;  /* 0x0000200012087984 */ /* 0x000e220000000c00 */
[----:B------:R-:W-:-:S03]  /*0470*/  FFMA R22, R22, R5, R23 ;  /* 0x0000000516167223 */ /* 0x000fc60000000017 */
[----:B------:R-:W2:Y:S01]  /*0480*/  LDS R23, [R19+0x280] ;  /* 0x0002800013177984 */ /* 0x000ea20000000800 */
[----:B-1----:R-:W-:-:S03]  /*0490*/  FFMA R25, R25, R6, R22 ;  /* 0x0000000619197223 */ /* 0x002fc60000000016 */
[----:B------:R-:W1:Y:S01]  /*04a0*/  LDS R22, [R19+0x2c0] ;  /* 0x0002c00013167984 */ /* 0x000e620000000800 */
[----:B------:R-:W-:-:S03]  /*04b0*/  FFMA R7, R26, R7, R25 ;  /* 0x000000071a077223 */ /* 0x000fc60000000019 */
[----:B------:R-:W-:Y:S01]  /*04c0*/  LDS R25, [R19+0x300] ;  /* 0x0003000013197984 */ /* 0x000fe20000000800 */
[----:B0-----:R-:W-:-:S03]  /*04d0*/  FFMA R27, R8, R27, R7 ;  /* 0x0000001b081b7223 */ /* 0x001fc60000000007 */
[----:B------:R-:W0:Y:S01]  /*04e0*/  LDS.128 R4, [R18+0x30] ;  /* 0x0000300012047984 */ /* 0x000e220000000c00 */
[----:B------:R-:W-:-:S03]  /*04f0*/  FFMA R24, R24, R9, R27 ;  /* 0x0000000918187223 */ /* 0x000fc6000000001b */
[----:B------:R-:W3:Y:S04]  /*0500*/  LDS R27, [R19+0x340] ;  /* 0x00034000131b7984 */ /* 0x000ee80000000800 */
[----:B------:R-:W4:Y:S04]  /*0510*/  LDS R9, [R19+0x380] ;  /* 0x0003800013097984 */ /* 0x000f280000000800 */
[----:B------:R-:W5:Y:S01]  /*0520*/  LDS R8, [R19+0x3c0] ;  /* 0x0003c00013087984 */ /* 0x000f620000000800 */
[----:B--2---:R-:W-:-:S04]  /*0530*/  FFMA R23, R23, R10, R24 ;  /* 0x0000000a17177223 */ /* 0x004fc80000000018 */
[----:B-1----:R-:W-:-:S04]  /*0540*/  FFMA R11, R22, R11, R23 ;  /* 0x0000000b160b7223 */ /* 0x002fc80000000017 */
[----:B0-----:R-:W-:-:S04]  /*0550*/  FFMA R4, R4, R25, R11 ;  /* 0x0000001904047223 */ /* 0x001fc8000000000b */
[----:B---3--:R-:W-:-:S04]  /*0560*/  FFMA R4, R27, R5, R4 ;  /* 0x000000051b047223 */ /* 0x008fc80000000004 */
[----:B----4-:R-:W-:-:S04]  /*0570*/  FFMA R9, R9, R6, R4 ;  /* 0x0000000609097223 */ /* 0x010fc80000000004 */
[----:B-----5:R-:W-:Y:S01]  /*0580*/  FFMA R23, R8, R7, R9 ;  /* 0x0000000708177223 */ /* 0x020fe20000000009 */
[----:B------:R-:W-:Y:S06]  /*0590*/  BAR.SYNC.DEFER_BLOCKING 0x0 ;  /* 0x0000000000007b1d */ /* 0x000fec0000010000 */
[----:B------:R-:W-:Y:S05]  /*05a0*/  BRA.U UP0, `(.L_x_73) ;  /* 0xfffffffd00187547 */ /* 0x000fea000b83ffff */
.L_x_72:
[----:B------:R-:W0:Y:S01]  /*05b0*/  LDCU UR4, c[0x0][0x398] ;  /* 0x00007300ff0477ac */ /* 0x000e220008000800 */
[----:B------:R-:W-:-:S04]  /*05c0*/  ISETP.GE.AND P0, PT, R13, UR14, PT ;  /* 0x0000000e0d007c0c */ /* 0x000fc8000bf06270 */
[----:B0-----:R-:W-:-:S13]  /*05d0*/  ISETP.GE.OR P0, PT, R12, UR4, P0 ;  /* 0x000000040c007c0c */ /* 0x001fda0008706670 */
[----:B------:R-:W-:Y:S05]  /*05e0*/  @P0 EXIT ;  /* 0x000000000000094d */ /* 0x000fea0003800000 */
[----:B------:R-:W0:Y:S01]  /*05f0*/  LDC.64 R2, c[0x0][0x390] ;  /* 0x0000e400ff027b82 */ /* 0x000e220000000a00 */
[----:B------:R-:W-:-:S04]  /*0600*/  IMAD R13, R12, UR14, R13 ;  /* 0x0000000e0c0d7c24 */ /* 0x000fc8000f8e020d */
[----:B0-----:R-:W-:-:S05]  /*0610*/  IMAD.WIDE.U32 R2, R13, 0x4, R2 ;  /* 0x000000040d027825 */ /* 0x001fca00078e0002 */
[----:B------:R-:W-:Y:S01]  /*0620*/  STG.E desc[UR8][R2.64], R23 ;  /* 0x0000001702007986 */ /* 0x000fe2000c101908 */
[----:B------:R-:W-:Y:S05]  /*0630*/  EXIT ;  /* 0x000000000000794d */ /* 0x000fea0003800000 */
.L_x_74:
        /* <DEDUP_REMOVED lines=12> */
.L_x_84:


//--------------------- .nv.shared.reserved.0     --------------------------
	.section	.nv.shared.reserved.0,"aw",@nobits
	.weak		__nv_reservedSMEM_offset_0_alias
	.size		__nv_reservedSMEM_offset_0_alias, 0, 64
	.other		__nv_reservedSMEM_offset_0_alias,@"STO_CUDA_RESERVED_SHARED STV_DEFAULT"
__nv_reservedSMEM_offset_0_alias:
	.zero		0
	.zero		64


//--------------------- .nv.shared.softmax_kernel --------------------------
	.section	.nv.shared.softmax_kernel,"aw",@nobits
	.sectionflags	@""
	.align	4
.nv.shared.softmax_kernel:
	.zero		1032


//--------------------- .nv.shared.matmul_kernel  --------------------------
	.section	.nv.shared.matmul_kernel,"aw",@nobits
	.sectionflags	@""
	.align	4
.nv.shared.matmul_kernel:
	.zero		3072


//--------------------- .nv.constant0.saxpy_kernel --------------------------
	.section	.nv.constant0.saxpy_kernel,"a",@progbits
	.sectionflags	@""
	.align	4
.nv.constant0.saxpy_kernel:
	.zero		920


//--------------------- .nv.constant0.tanh_kernel --------------------------
	.section	.nv.constant0.tanh_kernel,"a",@progbits
	.sectionflags	@""
	.align	4
.nv.constant0.tanh_kernel:
	.zero		908


//--------------------- .nv.constant0.sigmoid_kernel --------------------------
	.section	.nv.constant0.sigmoid_kernel,"a",@progbits
	.sectionflags	@""
	.align	4
.nv.constant0.sigmoid_kernel:
	.zero		908


//--------------------- .nv.constant0.cross_entropy_grad_kernel --------------------------
	.section	.nv.constant0.cross_entropy_grad_kernel,"a",@progbits
	.sectionflags	@""
	.align	4
.nv.constant0.cross_entropy_grad_kernel:
	.zero		928


//--------------------- .nv.constant0.softmax_kernel --------------------------
	.section	.nv.constant0.softmax_kernel,"a",@progbits
	.sectionflags	@""
	.align	4
.nv.constant0.softmax_kernel:
	.zero		920


//--------------------- .nv.constant0.relu_kernel --------------------------
	.section	.nv.constant0.relu_kernel,"a",@progbits
	.sectionflags	@""
	.align	4
.nv.constant0.relu_kernel:
	.zero		908


//--------------------- .nv.constant0.add_bias_kernel --------------------------
	.section	.nv.constant0.add_bias_kernel,"a",@progbits
	.sectionflags	@""
	.align	4
.nv.constant0.add_bias_kernel:
	.zero		920


//--------------------- .nv.constant0.matmul_kernel --------------------------
	.section	.nv.constant0.matmul_kernel,"a",@progbits
	.sectionflags	@""
	.align	4
.nv.constant0.matmul_kernel:
	.zero		932


//--------------------- SYMBOLS --------------------------

	.type		.nv.reservedSmem.offset0,@object
	.size		.nv.reservedSmem.offset0,0x4
	.type		.nv.reservedSmem.cap,@object
	.size		.nv.reservedSmem.cap,0x4
